//
// Generated by NVIDIA NVVM Compiler
//
// Compiler Build ID: CL-36424714
// Cuda compilation tools, release 13.0, V13.0.88
// Based on NVVM 20.0.0
//

.version 9.0
.target sm_100
.address_size 64

	// .globl	_Z10dft_kernelP6MatrixP10FreqMatrix
.func  (.param .align 16 .b8 func_retval0[16]) __internal_trig_reduction_slowpathd
(
	.param .b64 __internal_trig_reduction_slowpathd_param_0
)
;
.global .align 8 .b8 __cudart_i2opi_d[144] = {8, 93, 141, 31, 177, 95, 251, 107, 234, 146, 82, 138, 247, 57, 7, 61, 123, 241, 229, 235, 199, 186, 39, 117, 45, 234, 95, 158, 102, 63, 70, 79, 183, 9, 203, 39, 207, 126, 54, 109, 31, 109, 10, 90, 139, 17, 47, 239, 15, 152, 5, 222, 255, 151, 248, 31, 59, 40, 249, 189, 139, 95, 132, 156, 244, 57, 83, 131, 57, 214, 145, 57, 65, 126, 95, 180, 38, 112, 156, 233, 132, 68, 187, 46, 245, 53, 130, 232, 62, 167, 41, 177, 28, 235, 29, 254, 28, 146, 209, 9, 234, 46, 73, 6, 224, 210, 77, 66, 58, 110, 36, 183, 97, 197, 187, 222, 171, 99, 81, 254, 65, 144, 67, 60, 153, 149, 98, 219, 192, 221, 52, 245, 209, 87, 39, 252, 41, 21, 68, 78, 110, 131, 249, 162};
.global .align 16 .b8 __cudart_sin_cos_coeffs[128] = {70, 210, 176, 44, 241, 229, 90, 190, 146, 227, 172, 105, 227, 29, 199, 62, 161, 98, 219, 25, 160, 1, 42, 191, 24, 8, 17, 17, 17, 17, 129, 63, 84, 85, 85, 85, 85, 85, 197, 191, 0, 0, 0, 0, 0, 0, 0, 0, 0, 0, 0, 0, 0, 0, 0, 0, 100, 129, 253, 32, 131, 255, 168, 189, 40, 133, 239, 193, 167, 238, 33, 62, 217, 230, 6, 142, 79, 126, 146, 190, 233, 188, 221, 25, 160, 1, 250, 62, 71, 93, 193, 22, 108, 193, 86, 191, 81, 85, 85, 85, 85, 85, 165, 63, 0, 0, 0, 0, 0, 0, 224, 191, 0, 0, 0, 0, 0, 0, 240, 63};

.visible .entry _Z10dft_kernelP6MatrixP10FreqMatrix(
	.param .u64 .ptr .align 1 _Z10dft_kernelP6MatrixP10FreqMatrix_param_0,
	.param .u64 .ptr .align 1 _Z10dft_kernelP6MatrixP10FreqMatrix_param_1
)
{
	.reg .pred 	%p<12>;
	.reg .b32 	%r<59>;
	.reg .b64 	%rd<26>;
	.reg .b64 	%fd<106>;

	ld.param.u64 	%rd4, [_Z10dft_kernelP6MatrixP10FreqMatrix_param_0];
	cvta.to.global.u64 	%rd6, %rd4;
	mov.u32 	%r18, %ctaid.x;
	mov.u32 	%r19, %ntid.x;
	mov.u32 	%r20, %tid.x;
	mad.lo.s32 	%r21, %r18, %r19, %r20;
	mov.u32 	%r22, %ctaid.y;
	mov.u32 	%r23, %ntid.y;
	mov.u32 	%r24, %tid.y;
	mad.lo.s32 	%r25, %r22, %r23, %r24;
	ld.global.u32 	%r27, [%rd6];
	max.s32 	%r28, %r21, %r25;
	setp.ge.s32 	%p1, %r28, %r27;
	@%p1 bra 	$L__BB0_15;
	mov.b32 	%r53, 0;
	mov.f64 	%fd99, 0d0000000000000000;
	mov.u64 	%rd12, __cudart_sin_cos_coeffs;
	mov.f64 	%fd100, %fd99;
$L__BB0_2:
	ld.param.u64 	%rd23, [_Z10dft_kernelP6MatrixP10FreqMatrix_param_0];
	mul.lo.s32 	%r54, %r53, %r21;
	mul.wide.u32 	%rd7, %r53, 4096;
	cvta.to.global.u64 	%rd8, %rd23;
	add.s64 	%rd9, %rd8, %rd7;
	add.s64 	%rd25, %rd9, 8;
	mov.b32 	%r55, 0;
	mov.f64 	%fd101, 0d0000000000000000;
	mov.f64 	%fd102, %fd101;
$L__BB0_3:
	cvt.rn.f64.s32 	%fd23, %r54;
	mul.f64 	%fd24, %fd23, 0d401921FB54442D18;
	cvt.rn.f64.u32 	%fd25, %r27;
	div.rn.f64 	%fd5, %fd24, %fd25;
	abs.f64 	%fd6, %fd5;
	setp.eq.f64 	%p2, %fd6, 0d7FF0000000000000;
	@%p2 bra 	$L__BB0_7;
	mul.f64 	%fd26, %fd5, 0d3FE45F306DC9C883;
	cvt.rni.s32.f64 	%r56, %fd26;
	cvt.rn.f64.s32 	%fd27, %r56;
	fma.rn.f64 	%fd28, %fd27, 0dBFF921FB54442D18, %fd5;
	fma.rn.f64 	%fd29, %fd27, 0dBC91A62633145C00, %fd28;
	fma.rn.f64 	%fd104, %fd27, 0dB97B839A252049C0, %fd29;
	setp.ltu.f64 	%p3, %fd6, 0d41E0000000000000;
	@%p3 bra 	$L__BB0_6;
	{ // callseq 0, 0
	.param .b64 param0;
	st.param.f64 	[param0], %fd5;
	.param .align 16 .b8 retval0[16];
	call.uni (retval0), 
	__internal_trig_reduction_slowpathd, 
	(
	param0
	);
	ld.param.f64 	%fd104, [retval0];
	ld.param.b32 	%r56, [retval0+8];
	} // callseq 0
$L__BB0_6:
	add.s32 	%r57, %r56, 1;
	bra.uni 	$L__BB0_8;
$L__BB0_7:
	mov.f64 	%fd31, 0d0000000000000000;
	mul.rn.f64 	%fd104, %fd5, %fd31;
	mov.b32 	%r57, 1;
$L__BB0_8:
	setp.eq.f64 	%p4, %fd6, 0d7FF0000000000000;
	shl.b32 	%r37, %r57, 6;
	cvt.u64.u32 	%rd10, %r37;
	and.b64  	%rd11, %rd10, 64;
	add.s64 	%rd13, %rd12, %rd11;
	mul.rn.f64 	%fd32, %fd104, %fd104;
	and.b32  	%r38, %r57, 1;
	setp.eq.b32 	%p5, %r38, 1;
	selp.f64 	%fd33, 0dBDA8FF8320FD8164, 0d3DE5DB65F9785EBA, %p5;
	ld.global.nc.v2.f64 	{%fd34, %fd35}, [%rd13];
	fma.rn.f64 	%fd36, %fd33, %fd32, %fd34;
	fma.rn.f64 	%fd37, %fd36, %fd32, %fd35;
	ld.global.nc.v2.f64 	{%fd38, %fd39}, [%rd13+16];
	fma.rn.f64 	%fd40, %fd37, %fd32, %fd38;
	fma.rn.f64 	%fd41, %fd40, %fd32, %fd39;
	ld.global.nc.v2.f64 	{%fd42, %fd43}, [%rd13+32];
	fma.rn.f64 	%fd44, %fd41, %fd32, %fd42;
	fma.rn.f64 	%fd45, %fd44, %fd32, %fd43;
	fma.rn.f64 	%fd46, %fd45, %fd104, %fd104;
	fma.rn.f64 	%fd47, %fd45, %fd32, 0d3FF0000000000000;
	selp.f64 	%fd48, %fd47, %fd46, %p5;
	and.b32  	%r39, %r57, 2;
	setp.eq.s32 	%p6, %r39, 0;
	mov.f64 	%fd49, 0d0000000000000000;
	sub.f64 	%fd50, %fd49, %fd48;
	selp.f64 	%fd12, %fd48, %fd50, %p6;
	@%p4 bra 	$L__BB0_11;
	mul.f64 	%fd51, %fd5, 0d3FE45F306DC9C883;
	cvt.rni.s32.f64 	%r58, %fd51;
	cvt.rn.f64.s32 	%fd52, %r58;
	fma.rn.f64 	%fd53, %fd52, 0dBFF921FB54442D18, %fd5;
	fma.rn.f64 	%fd54, %fd52, 0dBC91A62633145C00, %fd53;
	fma.rn.f64 	%fd105, %fd52, 0dB97B839A252049C0, %fd54;
	setp.ltu.f64 	%p7, %fd6, 0d41E0000000000000;
	@%p7 bra 	$L__BB0_12;
	{ // callseq 1, 0
	.param .b64 param0;
	st.param.f64 	[param0], %fd5;
	.param .align 16 .b8 retval0[16];
	call.uni (retval0), 
	__internal_trig_reduction_slowpathd, 
	(
	param0
	);
	ld.param.f64 	%fd105, [retval0];
	ld.param.b32 	%r58, [retval0+8];
	} // callseq 1
	bra.uni 	$L__BB0_12;
$L__BB0_11:
	mov.f64 	%fd56, 0d0000000000000000;
	mul.rn.f64 	%fd105, %fd5, %fd56;
	mov.b32 	%r58, 0;
$L__BB0_12:
	shl.b32 	%r42, %r58, 6;
	cvt.u64.u32 	%rd14, %r42;
	and.b64  	%rd15, %rd14, 64;
	add.s64 	%rd17, %rd12, %rd15;
	mul.rn.f64 	%fd57, %fd105, %fd105;
	and.b32  	%r43, %r58, 1;
	setp.eq.b32 	%p8, %r43, 1;
	selp.f64 	%fd58, 0dBDA8FF8320FD8164, 0d3DE5DB65F9785EBA, %p8;
	ld.global.nc.v2.f64 	{%fd59, %fd60}, [%rd17];
	fma.rn.f64 	%fd61, %fd58, %fd57, %fd59;
	fma.rn.f64 	%fd62, %fd61, %fd57, %fd60;
	ld.global.nc.v2.f64 	{%fd63, %fd64}, [%rd17+16];
	fma.rn.f64 	%fd65, %fd62, %fd57, %fd63;
	fma.rn.f64 	%fd66, %fd65, %fd57, %fd64;
	ld.global.nc.v2.f64 	{%fd67, %fd68}, [%rd17+32];
	fma.rn.f64 	%fd69, %fd66, %fd57, %fd67;
	fma.rn.f64 	%fd70, %fd69, %fd57, %fd68;
	fma.rn.f64 	%fd71, %fd70, %fd105, %fd105;
	fma.rn.f64 	%fd72, %fd70, %fd57, 0d3FF0000000000000;
	selp.f64 	%fd73, %fd72, %fd71, %p8;
	and.b32  	%r44, %r58, 2;
	setp.eq.s32 	%p9, %r44, 0;
	mov.f64 	%fd74, 0d0000000000000000;
	sub.f64 	%fd75, %fd74, %fd73;
	selp.f64 	%fd76, %fd73, %fd75, %p9;
	ld.global.f64 	%fd77, [%rd25];
	mul.f64 	%fd78, %fd76, 0d0000000000000000;
	fma.rn.f64 	%fd79, %fd12, %fd77, %fd78;
	mul.f64 	%fd80, %fd12, 0d0000000000000000;
	mul.f64 	%fd81, %fd77, %fd76;
	sub.f64 	%fd82, %fd80, %fd81;
	add.f64 	%fd101, %fd101, %fd79;
	add.f64 	%fd102, %fd102, %fd82;
	add.s32 	%r55, %r55, 1;
	add.s64 	%rd25, %rd25, 8;
	mov.u32 	%r45, %ctaid.y;
	mov.u32 	%r46, %ntid.y;
	mov.u32 	%r47, %tid.y;
	mad.lo.s32 	%r15, %r45, %r46, %r47;
	add.s32 	%r54, %r54, %r15;
	setp.lt.s32 	%p10, %r55, %r27;
	@%p10 bra 	$L__BB0_3;
	add.f64 	%fd99, %fd99, %fd101;
	add.f64 	%fd100, %fd100, %fd102;
	add.s32 	%r53, %r53, 1;
	setp.lt.s32 	%p11, %r53, %r27;
	@%p11 bra 	$L__BB0_2;
	ld.param.u64 	%rd24, [_Z10dft_kernelP6MatrixP10FreqMatrix_param_1];
	mul.lo.s32 	%r48, %r27, %r27;
	cvt.rn.f64.u32 	%fd83, %r48;
	rcp.rn.f64 	%fd84, %fd83;
	mul.f64 	%fd85, %fd99, %fd84;
	mul.f64 	%fd86, %fd100, %fd84;
	mul.f64 	%fd87, %fd84, %fd83;
	mul.f64 	%fd88, %fd84, 0d0000000000000000;
	mul.f64 	%fd89, %fd88, %fd88;
	fma.rn.f64 	%fd90, %fd87, %fd87, %fd89;
	rcp.rn.f64 	%fd91, %fd90;
	mul.f64 	%fd92, %fd86, %fd88;
	fma.rn.f64 	%fd93, %fd85, %fd87, %fd92;
	mul.f64 	%fd94, %fd93, %fd91;
	mul.f64 	%fd95, %fd86, %fd87;
	mul.f64 	%fd96, %fd85, %fd88;
	sub.f64 	%fd97, %fd95, %fd96;
	mul.f64 	%fd98, %fd97, %fd91;
	mov.u32 	%r49, %ctaid.x;
	mov.u32 	%r50, %ntid.x;
	mov.u32 	%r51, %tid.x;
	mad.lo.s32 	%r52, %r49, %r50, %r51;
	cvta.to.global.u64 	%rd18, %rd24;
	mul.wide.s32 	%rd19, %r52, 8192;
	add.s64 	%rd20, %rd18, %rd19;
	mul.wide.u32 	%rd21, %r15, 16;
	add.s64 	%rd22, %rd20, %rd21;
	st.global.v2.f64 	[%rd22+16], {%fd94, %fd98};
$L__BB0_15:
	ret;

}
.func  (.param .align 16 .b8 func_retval0[16]) __internal_trig_reduction_slowpathd(
	.param .b64 __internal_trig_reduction_slowpathd_param_0
)
{
	.local .align 8 .b8 	__local_depot1[40];
	.reg .b64 	%SP;
	.reg .b64 	%SPL;
	.reg .pred 	%p<10>;
	.reg .b32 	%r<47>;
	.reg .b64 	%rd<74>;
	.reg .b64 	%fd<5>;

	mov.u64 	%SPL, __local_depot1;
	ld.param.f64 	%fd4, [__internal_trig_reduction_slowpathd_param_0];
	add.u64 	%rd1, %SPL, 0;
	{
	.reg .b32 %temp; 
	mov.b64 	{%temp, %r1}, %fd4;
	}
	shr.u32 	%r2, %r1, 20;
	and.b32  	%r3, %r2, 2047;
	setp.eq.s32 	%p1, %r3, 2047;
	mov.b32 	%r46, 0;
	@%p1 bra 	$L__BB1_9;
	add.s32 	%r20, %r3, -1024;
	mov.b64 	%rd20, %fd4;
	shl.b64 	%rd2, %rd20, 11;
	shr.u32 	%r4, %r20, 6;
	sub.s32 	%r45, 15, %r4;
	sub.s32 	%r21, 19, %r4;
	setp.lt.u32 	%p2, %r20, 128;
	selp.b32 	%r6, 18, %r21, %p2;
	setp.ge.s32 	%p3, %r45, %r6;
	mov.b64 	%rd70, 0;
	@%p3 bra 	$L__BB1_4;
	add.s32 	%r23, %r6, %r4;
	neg.s32 	%r43, %r23;
	or.b64  	%rd3, %rd2, -9223372036854775808;
	mov.b64 	%rd70, 0;
	mov.b32 	%r42, 0;
	mov.u64 	%rd25, __cudart_i2opi_d;
	mov.u32 	%r44, %r45;
$L__BB1_3:
	.pragma "nounroll";
	mul.wide.s32 	%rd22, %r42, 8;
	add.s64 	%rd23, %rd1, %rd22;
	mul.wide.s32 	%rd24, %r44, 8;
	add.s64 	%rd26, %rd25, %rd24;
	ld.global.nc.u64 	%rd27, [%rd26];
	{
	.reg .u32 %r0, %r1, %r2, %r3, %alo, %ahi, %blo, %bhi, %clo, %chi;
	mov.b64 	{%alo,%ahi}, %rd27;
	mov.b64 	{%blo,%bhi}, %rd3;
	mov.b64 	{%clo,%chi}, %rd70;
	mad.lo.cc.u32 	%r0, %alo, %blo, %clo;
	madc.hi.cc.u32 	%r1, %alo, %blo, %chi;
	madc.hi.u32 	%r2, %alo, %bhi, 0;
	mad.lo.cc.u32 	%r1, %alo, %bhi, %r1;
	madc.hi.cc.u32 	%r2, %ahi, %blo, %r2;
	madc.hi.u32 	%r3, %ahi, %bhi, 0;
	mad.lo.cc.u32 	%r1, %ahi, %blo, %r1;
	madc.lo.cc.u32 	%r2, %ahi, %bhi, %r2;
	addc.u32 	%r3, %r3, 0;
	mov.b64 	%rd28, {%r0,%r1};
	mov.b64 	%rd70, {%r2,%r3};
	}
	st.local.u64 	[%rd23], %rd28;
	add.s32 	%r44, %r44, 1;
	add.s32 	%r43, %r43, 1;
	add.s32 	%r42, %r42, 1;
	setp.ne.s32 	%p4, %r43, -15;
	mov.u32 	%r45, %r6;
	@%p4 bra 	$L__BB1_3;
$L__BB1_4:
	cvt.s64.s32 	%rd29, %r45;
	cvt.u64.u32 	%rd30, %r4;
	add.s64 	%rd31, %rd30, %rd29;
	shl.b64 	%rd32, %rd31, 3;
	add.s64 	%rd33, %rd1, %rd32;
	st.local.u64 	[%rd33+-120], %rd70;
	and.b32  	%r15, %r2, 63;
	ld.local.u64 	%rd72, [%rd1+16];
	ld.local.u64 	%rd71, [%rd1+24];
	setp.eq.s32 	%p5, %r15, 0;
	@%p5 bra 	$L__BB1_6;
	shl.b64 	%rd34, %rd71, %r15;
	shr.u64 	%rd35, %rd72, 1;
	xor.b32  	%r24, %r15, 63;
	shr.u64 	%rd36, %rd35, %r24;
	or.b64  	%rd71, %rd34, %rd36;
	ld.local.u64 	%rd37, [%rd1+8];
	shl.b64 	%rd38, %rd72, %r15;
	shr.u64 	%rd39, %rd37, 1;
	shr.u64 	%rd40, %rd39, %r24;
	or.b64  	%rd72, %rd38, %rd40;
$L__BB1_6:
	and.b32  	%r25, %r1, -2147483648;
	shr.u64 	%rd41, %rd71, 62;
	cvt.u32.u64 	%r26, %rd41;
	mov.b64 	{%r27, %r28}, %rd71;
	mov.b64 	{%r29, %r30}, %rd72;
	shf.l.wrap.b32 	%r31, %r30, %r27, 2;
	shf.l.wrap.b32 	%r32, %r27, %r28, 2;
	mov.b64 	%rd42, {%r31, %r32};
	shl.b64 	%rd43, %rd72, 2;
	shr.u64 	%rd44, %rd42, 63;
	cvt.u32.u64 	%r33, %rd44;
	add.s32 	%r34, %r33, %r26;
	setp.eq.s32 	%p6, %r25, 0;
	neg.s32 	%r35, %r34;
	selp.b32 	%r46, %r34, %r35, %p6;
	setp.gt.s64 	%p7, %rd42, -1;
	mov.b64 	%rd45, 0;
	{
	.reg .u32 %r0, %r1, %r2, %r3, %a0, %a1, %a2, %a3, %b0, %b1, %b2, %b3;
	mov.b64 	{%a0,%a1}, %rd45;
	mov.b64 	{%a2,%a3}, %rd45;
	mov.b64 	{%b0,%b1}, %rd43;
	mov.b64 	{%b2,%b3}, %rd42;
	sub.cc.u32 	%r0, %a0, %b0;
	subc.cc.u32 	%r1, %a1, %b1;
	subc.cc.u32 	%r2, %a2, %b2;
	subc.u32 	%r3, %a3, %b3;
	mov.b64 	%rd46, {%r0,%r1};
	mov.b64 	%rd47, {%r2,%r3};
	}
	xor.b32  	%r36, %r25, -2147483648;
	selp.b64 	%rd73, %rd42, %rd47, %p7;
	selp.b64 	%rd14, %rd43, %rd46, %p7;
	selp.b32 	%r17, %r25, %r36, %p7;
	clz.b64 	%r37, %rd73;
	cvt.u64.u32 	%rd15, %r37;
	setp.eq.s32 	%p8, %r37, 0;
	@%p8 bra 	$L__BB1_8;
	cvt.u32.u64 	%r38, %rd15;
	and.b32  	%r39, %r38, 63;
	shl.b64 	%rd48, %rd73, %r39;
	shr.u64 	%rd49, %rd14, 1;
	not.b32 	%r40, %r38;
	and.b32  	%r41, %r40, 63;
	shr.u64 	%rd50, %rd49, %r41;
	or.b64  	%rd73, %rd48, %rd50;
$L__BB1_8:
	mov.b64 	%rd51, -3958705157555305931;
	{
	.reg .u32 %r0, %r1, %r2, %r3, %alo, %ahi, %blo, %bhi;
	mov.b64 	{%alo,%ahi}, %rd73;
	mov.b64 	{%blo,%bhi}, %rd51;
	mul.lo.u32 	%r0, %alo, %blo;
	mul.hi.u32 	%r1, %alo, %blo;
	mad.lo.cc.u32 	%r1, %alo, %bhi, %r1;
	madc.hi.u32 	%r2, %alo, %bhi, 0;
	mad.lo.cc.u32 	%r1, %ahi, %blo, %r1;
	madc.hi.cc.u32 	%r2, %ahi, %blo, %r2;
	madc.hi.u32 	%r3, %ahi, %bhi, 0;
	mad.lo.cc.u32 	%r2, %ahi, %bhi, %r2;
	addc.u32 	%r3, %r3, 0;
	mov.b64 	%rd52, {%r0,%r1};
	mov.b64 	%rd53, {%r2,%r3};
	}
	setp.gt.s64 	%p9, %rd53, 0;
	{
	.reg .u32 %r0, %r1, %r2, %r3, %a0, %a1, %a2, %a3, %b0, %b1, %b2, %b3;
	mov.b64 	{%a0,%a1}, %rd52;
	mov.b64 	{%a2,%a3}, %rd53;
	mov.b64 	{%b0,%b1}, %rd52;
	mov.b64 	{%b2,%b3}, %rd53;
	add.cc.u32 	%r0, %a0, %b0;
	addc.cc.u32 	%r1, %a1, %b1;
	addc.cc.u32 	%r2, %a2, %b2;
	addc.u32 	%r3, %a3, %b3;
	mov.b64 	%rd54, {%r0,%r1};
	mov.b64 	%rd55, {%r2,%r3};
	}
	selp.b64 	%rd56, %rd55, %rd53, %p9;
	selp.s64 	%rd57, -1, 0, %p9;
	sub.s64 	%rd58, %rd57, %rd15;
	cvt.u64.u32 	%rd59, %r17;
	shl.b64 	%rd60, %rd59, 32;
	add.s64 	%rd61, %rd56, 1;
	shr.u64 	%rd62, %rd61, 10;
	add.s64 	%rd63, %rd62, 1;
	shr.u64 	%rd64, %rd63, 1;
	shl.b64 	%rd65, %rd58, 52;
	add.s64 	%rd66, %rd65, %rd64;
	add.s64 	%rd67, %rd66, 4602678819172646912;
	or.b64  	%rd68, %rd67, %rd60;
	mov.b64 	%fd4, %rd68;
$L__BB1_9:
	st.param.f64 	[func_retval0], %fd4;
	st.param.b32 	[func_retval0+8], %r46;
	ret;

}


// ===== COMPILED SASS (sm_100) =====

	.target	sm_100

	.elftype	@"ET_EXEC"


//--------------------- .note.nv.tkinfo           --------------------------
	.section	.note.nv.tkinfo,"",@"SHT_NOTE"
	.sectionflags	@"SHF_NOTE_NV_TKINFO"
	.tkinfo
        /*0018*/ 	.word	0x00000002
        /*0030*/ 	.string	""
        /*0030*/ 	.string	"ptxas"
        /*0030*/ 	.string	"Cuda compilation tools, release 13.0, V13.0.88"
        /*0030*/ 	.string	"Build cuda_13.0.r13.0/compiler.36424714_0"
        /*0030*/ 	.string	"-arch sm_100 -m 64 "



//--------------------- .note.nv.cuinfo           --------------------------
	.section	.note.nv.cuinfo,"",@"SHT_NOTE"
	.sectionflags	@"SHF_NOTE_NV_CUINFO"
        /*0018*/ 	.short	0x0002
        /*001a*/ 	.short	0x0064
        /*001c*/ 	.short	0x0082
	.zero		2


//--------------------- .nv.info                  --------------------------
	.section	.nv.info,"",@"SHT_CUDA_INFO"
	.align	4


	//----- nvinfo : EIATTR_REGCOUNT
	.align		4
        /*0000*/ 	.byte	0x04, 0x2f
        /*0002*/ 	.short	(.L_3 - .L_2)
	.align		4
.L_2:
        /*0004*/ 	.word	index@(_Z10dft_kernelP6MatrixP10FreqMatrix)
        /*0008*/ 	.word	0x00000028


	//----- nvinfo : EIATTR_FRAME_SIZE
	.align		4
.L_3:
        /*000c*/ 	.byte	0x04, 0x11
        /*000e*/ 	.short	(.L_5 - .L_4)
	.align		4
.L_4:
        /*0010*/ 	.word	index@($_Z10dft_kernelP6MatrixP10FreqMatrix$__internal_trig_reduction_slowpathd)
        /*0014*/ 	.word	0x00000028


	//----- nvinfo : EIATTR_FRAME_SIZE
	.align		4
.L_5:
        /*0018*/ 	.byte	0x04, 0x11
        /*001a*/ 	.short	(.L_7 - .L_6)
	.align		4
.L_6:
        /*001c*/ 	.word	index@($__internal_1_$__cuda_sm20_div_rn_f64_full)
        /*0020*/ 	.word	0x00000028


	//----- nvinfo : EIATTR_FRAME_SIZE
	.align		4
.L_7:
        /*0024*/ 	.byte	0x04, 0x11
        /*0026*/ 	.short	(.L_9 - .L_8)
	.align		4
.L_8:
        /*0028*/ 	.word	index@($__internal_0_$__cuda_sm20_dblrcp_rn_slowpath_v3)
        /*002c*/ 	.word	0x00000028


	//----- nvinfo : EIATTR_FRAME_SIZE
	.align		4
.L_9:
        /*0030*/ 	.byte	0x04, 0x11
        /*0032*/ 	.short	(.L_11 - .L_10)
	.align		4
.L_10:
        /*0034*/ 	.word	index@(_Z10dft_kernelP6MatrixP10FreqMatrix)
        /*0038*/ 	.word	0x00000028


	//----- nvinfo : EIATTR_MIN_STACK_SIZE
	.align		4
.L_11:
        /*003c*/ 	.byte	0x04, 0x12
        /*003e*/ 	.short	(.L_13 - .L_12)
	.align		4
.L_12:
        /*0040*/ 	.word	index@(_Z10dft_kernelP6MatrixP10FreqMatrix)
        /*0044*/ 	.word	0x00000028
.L_13:


//--------------------- .nv.compat                --------------------------
	.section	.nv.compat,"",@"SHT_CUDA_COMPAT_INFO"
	.align	4
        /*0000*/ 	.byte	0x02, 0x09, 0x00, 0x00, 0x02, 0x02, 0x01, 0x00, 0x02, 0x05, 0x05, 0x00, 0x03, 0x07, 0x01, 0x01
        /*0010*/ 	.byte	0x02, 0x03, 0x00, 0x00, 0x02, 0x06, 0x01, 0x00, 0x04, 0x0b, 0x08, 0x00, 0x01, 0x00, 0x00, 0x00
        /*0020*/ 	.byte	0x00, 0x00, 0x00, 0x00


//--------------------- .nv.info._Z10dft_kernelP6MatrixP10FreqMatrix --------------------------
	.section	.nv.info._Z10dft_kernelP6MatrixP10FreqMatrix,"",@"SHT_CUDA_INFO"
	.sectionflags	@""
	.align	4


	//----- nvinfo : EIATTR_CUDA_API_VERSION
	.align		4
        /*0000*/ 	.byte	0x04, 0x37
        /*0002*/ 	.short	(.L_15 - .L_14)
.L_14:
        /*0004*/ 	.word	0x00000082


	//----- nvinfo : EIATTR_KPARAM_INFO
	.align		4
.L_15:
        /*0008*/ 	.byte	0x04, 0x17
        /*000a*/ 	.short	(.L_17 - .L_16)
.L_16:
        /*000c*/ 	.word	0x00000000
        /*0010*/ 	.short	0x0001
        /*0012*/ 	.short	0x0008
        /*0014*/ 	.byte	0x00, 0xf5, 0x21, 0x00


	//----- nvinfo : EIATTR_KPARAM_INFO
	.align		4
.L_17:
        /*0018*/ 	.byte	0x04, 0x17
        /*001a*/ 	.short	(.L_19 - .L_18)
.L_18:
        /*001c*/ 	.word	0x00000000
        /*0020*/ 	.short	0x0000
        /*0022*/ 	.short	0x0000
        /*0024*/ 	.byte	0x00, 0xf5, 0x21, 0x00


	//----- nvinfo : EIATTR_SPARSE_MMA_MASK
	.align		4
.L_19:
        /*0028*/ 	.byte	0x03, 0x50
        /*002a*/ 	.short	0x0000


	//----- nvinfo : EIATTR_MAXREG_COUNT
	.align		4
        /*002c*/ 	.byte	0x03, 0x1b
        /*002e*/ 	.short	0x00ff


	//----- nvinfo : EIATTR_MERCURY_ISA_VERSION
	.align		4
        /*0030*/ 	.byte	0x03, 0x5f
        /*0032*/ 	.short	0x0101


	//----- nvinfo : EIATTR_VRC_CTA_INIT_COUNT
	.align		4
        /*0034*/ 	.byte	0x02, 0x4a
	.zero		1
	.zero		1


	//----- nvinfo : EIATTR_EXIT_INSTR_OFFSETS
	.align		4
        /*0038*/ 	.byte	0x04, 0x1c
        /*003a*/ 	.short	(.L_21 - .L_20)


	//   ....[0]....
.L_20:
        /*003c*/ 	.word	0x000000f0


	//   ....[1]....
        /*0040*/ 	.word	0x00000f90


	//----- nvinfo : EIATTR_CRS_STACK_SIZE
	.align		4
.L_21:
        /*0044*/ 	.byte	0x04, 0x1e
        /*0046*/ 	.short	(.L_23 - .L_22)
.L_22:
        /*0048*/ 	.word	0x00000000


	//----- nvinfo : EIATTR_CBANK_PARAM_SIZE
	.align		4
.L_23:
        /*004c*/ 	.byte	0x03, 0x19
        /*004e*/ 	.short	0x0010


	//----- nvinfo : EIATTR_PARAM_CBANK
	.align		4
        /*0050*/ 	.byte	0x04, 0x0a
        /*0052*/ 	.short	(.L_25 - .L_24)
	.align		4
.L_24:
        /*0054*/ 	.word	index@(.nv.constant0._Z10dft_kernelP6MatrixP10FreqMatrix)
        /*0058*/ 	.short	0x0380
        /*005a*/ 	.short	0x0010


	//----- nvinfo : EIATTR_SW_WAR
	.align		4
.L_25:
        /*005c*/ 	.byte	0x04, 0x36
        /*005e*/ 	.short	(.L_27 - .L_26)
.L_26:
        /*0060*/ 	.word	0x00000008
.L_27:


//--------------------- .nv.callgraph             --------------------------
	.section	.nv.callgraph,"",@"SHT_CUDA_CALLGRAPH"
	.align	4
	.sectionentsize	8
	.align		4
        /*0000*/ 	.word	0x00000000
	.align		4
        /*0004*/ 	.word	0xffffffff
	.align		4
        /*0008*/ 	.word	0x00000000
	.align		4
        /*000c*/ 	.word	0xfffffffe
	.align		4
        /*0010*/ 	.word	0x00000000
	.align		4
        /*0014*/ 	.word	0xfffffffd
	.align		4
        /*0018*/ 	.word	0x00000000
	.align		4
        /*001c*/ 	.word	0xfffffffc


//--------------------- .nv.constant4             --------------------------
	.section	.nv.constant4,"a",@progbits
	.align	8
	.align		8
.nv.constant4:
        /*0000*/ 	.dword	__cudart_i2opi_d
	.align		8
        /*0008*/ 	.dword	__cudart_sin_cos_coeffs


//--------------------- .text._Z10dft_kernelP6MatrixP10FreqMatrix --------------------------
	.section	.text._Z10dft_kernelP6MatrixP10FreqMatrix,"ax",@progbits
	.align	128
        .global         _Z10dft_kernelP6MatrixP10FreqMatrix
        .type           _Z10dft_kernelP6MatrixP10FreqMatrix,@function
        .size           _Z10dft_kernelP6MatrixP10FreqMatrix,(.L_x_33 - _Z10dft_kernelP6MatrixP10FreqMatrix)
        .other          _Z10dft_kernelP6MatrixP10FreqMatrix,@"STO_CUDA_ENTRY STV_DEFAULT"
_Z10dft_kernelP6MatrixP10FreqMatrix:
.text._Z10dft_kernelP6MatrixP10FreqMatrix:
[----:B------:R-:W0:Y:S08]  /*0000*/  LDC R1, c[0x0][0x37c] ;  /* 0x0000df00ff017b82 */ /* 0x000e300000000800 */
[----:B------:R-:W1:Y:S01]  /*0010*/  LDC.64 R2, c[0x0][0x380] ;  /* 0x0000e000ff027b82 */ /* 0x000e620000000a00 */
[----:B------:R-:W1:Y:S01]  /*0020*/  LDCU.64 UR8, c[0x0][0x358] ;  /* 0x00006b00ff0877ac */ /* 0x000e620008000a00 */
[----:B0-----:R-:W-:Y:S01]  /*0030*/  VIADD R1, R1, 0xffffffd8 ;  /* 0xffffffd801017836 */ /* 0x001fe20000000000 */
[----:B-1----:R-:W2:Y:S05]  /*0040*/  LDG.E R25, desc[UR8][R2.64] ;  /* 0x0000000802197981 */ /* 0x002eaa000c1e1900 */
[----:B------:R-:W0:Y:S01]  /*0050*/  S2UR UR4, SR_CTAID.X ;  /* 0x00000000000479c3 */ /* 0x000e220000002500 */
[----:B------:R-:W0:Y:S01]  /*0060*/  S2R R5, SR_TID.X ;  /* 0x0000000000057919 */ /* 0x000e220000002100 */
[----:B------:R-:W1:Y:S06]  /*0070*/  S2R R7, SR_TID.Y ;  /* 0x0000000000077919 */ /* 0x000e6c0000002200 */
[----:B------:R-:W0:Y:S08]  /*0080*/  LDC R24, c[0x0][0x360] ;  /* 0x0000d800ff187b82 */ /* 0x000e300000000800 */
[----:B------:R-:W1:Y:S08]  /*0090*/  S2UR UR5, SR_CTAID.Y ;  /* 0x00000000000579c3 */ /* 0x000e700000002600 */
[----:B------:R-:W1:Y:S01]  /*00a0*/  LDC R0, c[0x0][0x364] ;  /* 0x0000d900ff007b82 */ /* 0x000e620000000800 */
[----:B0-----:R-:W-:-:S02]  /*00b0*/  IMAD R24, R24, UR4, R5 ;  /* 0x0000000418187c24 */ /* 0x001fc4000f8e0205 */
[----:B-1----:R-:W-:-:S05]  /*00c0*/  IMAD R5, R0, UR5, R7 ;  /* 0x0000000500057c24 */ /* 0x002fca000f8e0207 */
[----:B------:R-:W-:-:S04]  /*00d0*/  VIMNMX R0, PT, PT, R24, R5, !PT ;  /* 0x0000000518007248 */ /* 0x000fc80007fe0100 */
[----:B--2---:R-:W-:-:S13]  /*00e0*/  ISETP.GE.AND P0, PT, R0, R25, PT ;  /* 0x000000190000720c */ /* 0x004fda0003f06270 */
[----:B------:R-:W-:Y:S05]  /*00f0*/  @P0 EXIT ;  /* 0x000000000000094d */ /* 0x000fea0003800000 */
[----:B------:R-:W-:Y:S02]  /*0100*/  CS2R R16, SRZ ;  /* 0x0000000000107805 */ /* 0x000fe4000001ff00 */
[----:B------:R-:W-:Y:S01]  /*0110*/  CS2R R18, SRZ ;  /* 0x0000000000127805 */ /* 0x000fe2000001ff00 */
[----:B------:R-:W-:-:S06]  /*0120*/  UMOV UR4, URZ ;  /* 0x000000ff00047c82 */ /* 0x000fcc0008000000 */
.L_x_12:
[----:B------:R-:W0:Y:S01]  /*0130*/  LDCU.64 UR6, c[0x0][0x380] ;  /* 0x00007000ff0677ac */ /* 0x000e220008000a00 */
[----:B------:R-:W-:Y:S01]  /*0140*/  IMAD R0, R24, UR4, RZ ;  /* 0x0000000418007c24 */ /* 0x000fe2000f8e02ff */
[----:B------:R-:W-:Y:S02]  /*0150*/  CS2R R20, SRZ ;  /* 0x0000000000147805 */ /* 0x000fe4000001ff00 */
[----:B------:R-:W-:Y:S01]  /*0160*/  CS2R R22, SRZ ;  /* 0x0000000000167805 */ /* 0x000fe2000001ff00 */
[----:B------:R-:W1:Y:S01]  /*0170*/  LDCU.64 UR14, c[0x4][0x8] ;  /* 0x01000100ff0e77ac */ /* 0x000e620008000a00 */
[----:B------:R-:W-:Y:S01]  /*0180*/  UMOV UR5, URZ ;  /* 0x000000ff00057c82 */ /* 0x000fe20008000000 */
[----:B0-----:R-:W-:Y:S02]  /*0190*/  UIMAD.WIDE.U32 UR6, UR4, 0x1000, UR6 ;  /* 0x00001000040678a5 */ /* 0x001fe4000f8e0006 */
[----:B------:R-:W-:Y:S02]  /*01a0*/  UIADD3 UR4, UPT, UPT, UR4, 0x1, URZ ;  /* 0x0000000104047890 */ /* 0x000fe4000fffe0ff */
[----:B------:R-:W-:-:S04]  /*01b0*/  UIADD3 UR10, UP0, UPT, UR6, 0x8, URZ ;  /* 0x00000008060a7890 */ /* 0x000fc8000ff1e0ff */
[----:B------:R-:W-:Y:S01]  /*01c0*/  ISETP.LE.AND P2, PT, R25, UR4, PT ;  /* 0x0000000419007c0c */ /* 0x000fe2000bf43270 */
[----:B-1----:R-:W-:-:S12]  /*01d0*/  UIADD3.X UR6, UPT, UPT, URZ, UR7, URZ, UP0, !UPT ;  /* 0x00000007ff067290 */ /* 0x002fd800087fe4ff */
.L_x_11:
[----:B------:R-:W0:Y:S01]  /*01e0*/  I2F.F64.U32 R4, R25 ;  /* 0x0000001900047312 */ /* 0x000e220000201800 */
[----:B------:R-:W-:Y:S01]  /*01f0*/  IMAD.MOV.U32 R2, RZ, RZ, 0x1 ;  /* 0x00000001ff027424 */ /* 0x000fe200078e00ff */
[----:B------:R-:W-:Y:S01]  /*0200*/  UMOV UR12, 0x54442d18 ;  /* 0x54442d18000c7882 */ /* 0x000fe20000000000 */
[----:B------:R-:W-:Y:S01]  /*0210*/  UMOV UR13, 0x401921fb ;  /* 0x401921fb000d7882 */ /* 0x000fe20000000000 */
[----:B------:R-:W-:Y:S04]  /*0220*/  BSSY.RECONVERGENT B0, `(.L_x_0) ;  /* 0x0000012000007945 */ /* 0x000fe80003800200 */
[----:B0-----:R-:W0:Y:S02]  /*0230*/  MUFU.RCP64H R3, R5 ;  /* 0x0000000500037308 */ /* 0x001e240000001800 */
[----:B0-----:R-:W-:-:S08]  /*0240*/  DFMA R6, -R4, R2, 1 ;  /* 0x3ff000000406742b */ /* 0x001fd00000000102 */
[----:B------:R-:W-:Y:S02]  /*0250*/  DFMA R8, R6, R6, R6 ;  /* 0x000000060608722b */ /* 0x000fe40000000006 */
[----:B------:R-:W0:Y:S06]  /*0260*/  I2F.F64 R6, R0 ;  /* 0x0000000000067312 */ /* 0x000e2c0000201c00 */
[----:B------:R-:W-:-:S08]  /*0270*/  DFMA R8, R2, R8, R2 ;  /* 0x000000080208722b */ /* 0x000fd00000000002 */
[----:B------:R-:W-:Y:S02]  /*0280*/  DFMA R2, -R4, R8, 1 ;  /* 0x3ff000000402742b */ /* 0x000fe40000000108 */
[----:B0-----:R-:W-:-:S06]  /*0290*/  DMUL R6, R6, UR12 ;  /* 0x0000000c06067c28 */ /* 0x001fcc0008000000 */
[----:B------:R-:W-:-:S04]  /*02a0*/  DFMA R2, R8, R2, R8 ;  /* 0x000000020802722b */ /* 0x000fc80000000008 */
[----:B------:R-:W-:-:S04]  /*02b0*/  FSETP.GEU.AND P1, PT, |R7|, 6.5827683646048100446e-37, PT ;  /* 0x036000000700780b */ /* 0x000fc80003f2e200 */
[----:B------:R-:W-:-:S08]  /*02c0*/  DMUL R8, R6, R2 ;  /* 0x0000000206087228 */ /* 0x000fd00000000000 */
[----:B------:R-:W-:-:S08]  /*02d0*/  DFMA R10, -R4, R8, R6 ;  /* 0x00000008040a722b */ /* 0x000fd00000000106 */
[----:B------:R-:W-:-:S10]  /*02e0*/  DFMA R2, R2, R10, R8 ;  /* 0x0000000a0202722b */ /* 0x000fd40000000008 */
[----:B------:R-:W-:-:S05]  /*02f0*/  FFMA R8, RZ, R5, R3 ;  /* 0x00000005ff087223 */ /* 0x000fca0000000003 */
[----:B------:R-:W-:-:S13]  /*0300*/  FSETP.GT.AND P0, PT, |R8|, 1.469367938527859385e-39, PT ;  /* 0x001000000800780b */ /* 0x000fda0003f04200 */
[----:B------:R-:W-:Y:S05]  /*0310*/  @P0 BRA P1, `(.L_x_1) ;  /* 0x0000000000080947 */ /* 0x000fea0000800000 */
[----:B------:R-:W-:-:S07]  /*0320*/  MOV R10, 0x340 ;  /* 0x00000340000a7802 */ /* 0x000fce0000000f00 */
[----:B------:R-:W-:Y:S05]  /*0330*/  CALL.REL.NOINC `($__internal_1_$__cuda_sm20_div_rn_f64_full) ;  /* 0x0000000c00b87944 */ /* 0x000fea0003c00000 */
.L_x_1:
[----:B------:R-:W-:Y:S05]  /*0340*/  BSYNC.RECONVERGENT B0 ;  /* 0x0000000000007941 */ /* 0x000fea0003800200 */
.L_x_0:
[----:B------:R-:W-:Y:S01]  /*0350*/  DSETP.NEU.AND P0, PT, |R2|, +INF , PT ;  /* 0x7ff000000200742a */ /* 0x000fe20003f0d200 */
[----:B------:R-:W-:-:S13]  /*0360*/  BSSY.RECONVERGENT B0, `(.L_x_2) ;  /* 0x000001e000007945 */ /* 0x000fda0003800200 */
[----:B------:R-:W-:Y:S05]  /*0370*/  @!P0 BRA `(.L_x_3) ;  /* 0x0000000000688947 */ /* 0x000fea0003800000 */
[----:B------:R-:W-:Y:S01]  /*0380*/  UMOV UR12, 0x6dc9c883 ;  /* 0x6dc9c883000c7882 */ /* 0x000fe20000000000 */
[----:B------:R-:W-:Y:S01]  /*0390*/  UMOV UR13, 0x3fe45f30 ;  /* 0x3fe45f30000d7882 */ /* 0x000fe20000000000 */
[C---:B------:R-:W-:Y:S01]  /*03a0*/  DSETP.GE.AND P0, PT, |R2|.reuse, 2.14748364800000000000e+09, PT ;  /* 0x41e000000200742a */ /* 0x040fe20003f06200 */
[----:B------:R-:W-:Y:S01]  /*03b0*/  BSSY.RECONVERGENT B1, `(.L_x_4) ;  /* 0x0000014000017945 */ /* 0x000fe20003800200 */
[----:B------:R-:W-:Y:S01]  /*03c0*/  DMUL R4, R2, UR12 ;  /* 0x0000000c02047c28 */ /* 0x000fe20008000000 */
[----:B------:R-:W-:Y:S01]  /*03d0*/  UMOV UR12, 0x54442d18 ;  /* 0x54442d18000c7882 */ /* 0x000fe20000000000 */
[----:B------:R-:W-:-:S08]  /*03e0*/  UMOV UR13, 0x3ff921fb ;  /* 0x3ff921fb000d7882 */ /* 0x000fd00000000000 */
[----:B------:R-:W0:Y:S08]  /*03f0*/  F2I.F64 R4, R4 ;  /* 0x0000000400047311 */ /* 0x000e300000301100 */
[----:B0-----:R-:W0:Y:S02]  /*0400*/  I2F.F64 R26, R4 ;  /* 0x00000004001a7312 */ /* 0x001e240000201c00 */
[----:B0-----:R-:W-:Y:S01]  /*0410*/  DFMA R6, R26, -UR12, R2 ;  /* 0x8000000c1a067c2b */ /* 0x001fe20008000002 */
[----:B------:R-:W-:Y:S01]  /*0420*/  UMOV UR12, 0x33145c00 ;  /* 0x33145c00000c7882 */ /* 0x000fe20000000000 */
[----:B------:R-:W-:-:S06]  /*0430*/  UMOV UR13, 0x3c91a626 ;  /* 0x3c91a626000d7882 */ /* 0x000fcc0000000000 */
[----:B------:R-:W-:Y:S01]  /*0440*/  DFMA R6, R26, -UR12, R6 ;  /* 0x8000000c1a067c2b */ /* 0x000fe20008000006 */
[----:B------:R-:W-:Y:S01]  /*0450*/  UMOV UR12, 0x252049c0 ;  /* 0x252049c0000c7882 */ /* 0x000fe20000000000 */
[----:B------:R-:W-:-:S06]  /*0460*/  UMOV UR13, 0x397b839a ;  /* 0x397b839a000d7882 */ /* 0x000fcc0000000000 */
[----:B------:R-:W-:Y:S01]  /*0470*/  DFMA R26, R26, -UR12, R6 ;  /* 0x8000000c1a1a7c2b */ /* 0x000fe20008000006 */
[----:B------:R-:W-:Y:S10]  /*0480*/  @!P0 BRA `(.L_x_5) ;  /* 0x0000000000188947 */ /* 0x000ff40003800000 */
[----:B------:R-:W-:Y:S01]  /*0490*/  IMAD.MOV.U32 R6, RZ, RZ, R2 ;  /* 0x000000ffff067224 */ /* 0x000fe200078e0002 */
[----:B------:R-:W-:Y:S01]  /*04a0*/  MOV R28, 0x4d0 ;  /* 0x000004d0001c7802 */ /* 0x000fe20000000f00 */
[----:B------:R-:W-:-:S07]  /*04b0*/  IMAD.MOV.U32 R14, RZ, RZ, R3 ;  /* 0x000000ffff0e7224 */ /* 0x000fce00078e0003 */
[----:B------:R-:W-:Y:S05]  /*04c0*/  CALL.REL.NOINC `($_Z10dft_kernelP6MatrixP10FreqMatrix$__internal_trig_reduction_slowpathd) ;  /* 0x0000001000c87944 */ /* 0x000fea0003c00000 */
[----:B------:R-:W-:Y:S02]  /*04d0*/  IMAD.MOV.U32 R26, RZ, RZ, R6 ;  /* 0x000000ffff1a7224 */ /* 0x000fe400078e0006 */
[----:B------:R-:W-:-:S07]  /*04e0*/  IMAD.MOV.U32 R27, RZ, RZ, R7 ;  /* 0x000000ffff1b7224 */ /* 0x000fce00078e0007 */
.L_x_5:
[----:B------:R-:W-:Y:S05]  /*04f0*/  BSYNC.RECONVERGENT B1 ;  /* 0x0000000000017941 */ /* 0x000fea0003800200 */
.L_x_4:
[----:B------:R-:W-:Y:S01]  /*0500*/  VIADD R30, R4, 0x1 ;  /* 0x00000001041e7836 */ /* 0x000fe20000000000 */
[----:B------:R-:W-:Y:S06]  /*0510*/  BRA `(.L_x_6) ;  /* 0x0000000000087947 */ /* 0x000fec0003800000 */
.L_x_3:
[----:B------:R-:W-:Y:S01]  /*0520*/  DMUL R26, RZ, R2 ;  /* 0x00000002ff1a7228 */ /* 0x000fe20000000000 */
[----:B------:R-:W-:-:S10]  /*0530*/  IMAD.MOV.U32 R30, RZ, RZ, 0x1 ;  /* 0x00000001ff1e7424 */ /* 0x000fd400078e00ff */
.L_x_6:
[----:B------:R-:W-:Y:S05]  /*0540*/  BSYNC.RECONVERGENT B0 ;  /* 0x0000000000007941 */ /* 0x000fea0003800200 */
.L_x_2:
[----:B------:R-:W-:-:S05]  /*0550*/  IMAD.SHL.U32 R4, R30, 0x40, RZ ;  /* 0x000000401e047824 */ /* 0x000fca00078e00ff */
[----:B------:R-:W-:-:S04]  /*0560*/  LOP3.LUT R4, R4, 0x40, RZ, 0xc0, !PT ;  /* 0x0000004004047812 */ /* 0x000fc800078ec0ff */
[----:B------:R-:W-:-:S05]  /*0570*/  IADD3 R34, P0, PT, R4, UR14, RZ ;  /* 0x0000000e04227c10 */ /* 0x000fca000ff1e0ff */
[----:B------:R-:W-:-:S05]  /*0580*/  IMAD.X R35, RZ, RZ, UR15, P0 ;  /* 0x0000000fff237e24 */ /* 0x000fca00080e06ff */
[----:B------:R-:W2:Y:S04]  /*0590*/  LDG.E.128.CONSTANT R4, desc[UR8][R34.64] ;  /* 0x0000000822047981 */ /* 0x000ea8000c1e9d00 */
[----:B------:R-:W3:Y:S04]  /*05a0*/  LDG.E.128.CONSTANT R8, desc[UR8][R34.64+0x10] ;  /* 0x0000100822087981 */ /* 0x000ee8000c1e9d00 */
[----:B------:R-:W4:Y:S01]  /*05b0*/  LDG.E.128.CONSTANT R12, desc[UR8][R34.64+0x20] ;  /* 0x00002008220c7981 */ /* 0x000f22000c1e9d00 */
[----:B------:R-:W-:Y:S01]  /*05c0*/  LOP3.LUT R28, R30, 0x1, RZ, 0xc0, !PT ;  /* 0x000000011e1c7812 */ /* 0x000fe200078ec0ff */
[----:B------:R-:W-:Y:S01]  /*05d0*/  IMAD.MOV.U32 R32, RZ, RZ, 0x20fd8164 ;  /* 0x20fd8164ff207424 */ /* 0x000fe200078e00ff */
[----:B------:R-:W-:Y:S01]  /*05e0*/  DSETP.NEU.AND P1, PT, |R2|, +INF , PT ;  /* 0x7ff000000200742a */ /* 0x000fe20003f2d200 */
[----:B------:R-:W-:Y:S01]  /*05f0*/  IMAD.MOV.U32 R31, RZ, RZ, 0x3da8ff83 ;  /* 0x3da8ff83ff1f7424 */ /* 0x000fe200078e00ff */
[----:B------:R-:W-:Y:S01]  /*0600*/  ISETP.NE.U32.AND P0, PT, R28, 0x1, PT ;  /* 0x000000011c00780c */ /* 0x000fe20003f05070 */
[----:B------:R-:W-:Y:S01]  /*0610*/  DMUL R28, R26, R26 ;  /* 0x0000001a1a1c7228 */ /* 0x000fe20000000000 */
[----:B------:R-:W-:Y:S02]  /*0620*/  BSSY.RECONVERGENT B0, `(.L_x_7) ;  /* 0x000002e000007945 */ /* 0x000fe40003800200 */
[----:B------:R-:W-:-:S02]  /*0630*/  FSEL R32, R32, -8.06006814911005101289e+34, !P0 ;  /* 0xf9785eba20207808 */ /* 0x000fc40004000000 */
[----:B------:R-:W-:-:S06]  /*0640*/  FSEL R33, -R31, 0.11223486810922622681, !P0 ;  /* 0x3de5db651f217808 */ /* 0x000fcc0004000100 */
[----:B--2---:R-:W-:-:S08]  /*0650*/  DFMA R4, R28, R32, R4 ;  /* 0x000000201c04722b */ /* 0x004fd00000000004 */
[----:B------:R-:W-:-:S08]  /*0660*/  DFMA R4, R28, R4, R6 ;  /* 0x000000041c04722b */ /* 0x000fd00000000006 */
[----:B---3--:R-:W-:-:S08]  /*0670*/  DFMA R4, R28, R4, R8 ;  /* 0x000000041c04722b */ /* 0x008fd00000000008 */
[----:B------:R-:W-:-:S08]  /*0680*/  DFMA R4, R28, R4, R10 ;  /* 0x000000041c04722b */ /* 0x000fd0000000000a */
[----:B----4-:R-:W-:-:S08]  /*0690*/  DFMA R4, R28, R4, R12 ;  /* 0x000000041c04722b */ /* 0x010fd0000000000c */
[----:B------:R-:W-:-:S08]  /*06a0*/  DFMA R4, R28, R4, R14 ;  /* 0x000000041c04722b */ /* 0x000fd0000000000e */
[----:B------:R-:W-:Y:S02]  /*06b0*/  DFMA R26, R4, R26, R26 ;  /* 0x0000001a041a722b */ /* 0x000fe4000000001a */
[----:B------:R-:W-:-:S10]  /*06c0*/  DFMA R4, R28, R4, 1 ;  /* 0x3ff000001c04742b */ /* 0x000fd40000000004 */
[----:B------:R-:W-:Y:S02]  /*06d0*/  FSEL R6, R4, R26, !P0 ;  /* 0x0000001a04067208 */ /* 0x000fe40004000000 */
[----:B------:R-:W-:Y:S02]  /*06e0*/  FSEL R7, R5, R27, !P0 ;  /* 0x0000001b05077208 */ /* 0x000fe40004000000 */
[----:B------:R-:W-:-:S04]  /*06f0*/  LOP3.LUT P0, RZ, R30, 0x2, RZ, 0xc0, !PT ;  /* 0x000000021eff7812 */ /* 0x000fc8000780c0ff */
[----:B------:R-:W-:-:S10]  /*0700*/  DADD R4, RZ, -R6 ;  /* 0x00000000ff047229 */ /* 0x000fd40000000806 */
[----:B------:R-:W-:Y:S02]  /*0710*/  FSEL R26, R6, R4, !P0 ;  /* 0x00000004061a7208 */ /* 0x000fe40004000000 */
[----:B------:R-:W-:Y:S01]  /*0720*/  FSEL R27, R7, R5, !P0 ;  /* 0x00000005071b7208 */ /* 0x000fe20004000000 */
[----:B------:R-:W-:Y:S06]  /*0730*/  @!P1 BRA `(.L_x_8) ;  /* 0x0000000000689947 */ /* 0x000fec0003800000 */
[----:B------:R-:W-:Y:S01]  /*0740*/  UMOV UR12, 0x6dc9c883 ;  /* 0x6dc9c883000c7882 */ /* 0x000fe20000000000 */
[----:B------:R-:W-:Y:S01]  /*0750*/  UMOV UR13, 0x3fe45f30 ;  /* 0x3fe45f30000d7882 */ /* 0x000fe20000000000 */
[C---:B------:R-:W-:Y:S02]  /*0760*/  DSETP.GE.AND P0, PT, |R2|.reuse, 2.14748364800000000000e+09, PT ;  /* 0x41e000000200742a */ /* 0x040fe40003f06200 */
        /* <DEDUP_REMOVED lines=13> */
[----:B------:R-:W-:Y:S01]  /*0840*/  BSSY.RECONVERGENT B1, `(.L_x_10) ;  /* 0x0000005000017945 */ /* 0x000fe20003800200 */
[----:B------:R-:W-:Y:S01]  /*0850*/  IMAD.MOV.U32 R6, RZ, RZ, R2 ;  /* 0x000000ffff067224 */ /* 0x000fe200078e0002 */
[----:B------:R-:W-:Y:S01]  /*0860*/  MOV R28, 0x890 ;  /* 0x00000890001c7802 */ /* 0x000fe20000000f00 */
[----:B------:R-:W-:-:S07]  /*0870*/  IMAD.MOV.U32 R14, RZ, RZ, R3 ;  /* 0x000000ffff0e7224 */ /* 0x000fce00078e0003 */
[----:B------:R-:W-:Y:S05]  /*0880*/  CALL.REL.NOINC `($_Z10dft_kernelP6MatrixP10FreqMatrix$__internal_trig_reduction_slowpathd) ;  /* 0x0000000c00d87944 */ /* 0x000fea0003c00000 */
[----:B------:R-:W-:Y:S05]  /*0890*/  BSYNC.RECONVERGENT B1 ;  /* 0x0000000000017941 */ /* 0x000fea0003800200 */
.L_x_10:
[----:B------:R-:W-:Y:S02]  /*08a0*/  IMAD.MOV.U32 R34, RZ, RZ, R4 ;  /* 0x000000ffff227224 */ /* 0x000fe400078e0004 */
[----:B------:R-:W-:Y:S02]  /*08b0*/  IMAD.MOV.U32 R28, RZ, RZ, R6 ;  /* 0x000000ffff1c7224 */ /* 0x000fe400078e0006 */
[----:B------:R-:W-:Y:S01]  /*08c0*/  IMAD.MOV.U32 R29, RZ, RZ, R7 ;  /* 0x000000ffff1d7224 */ /* 0x000fe200078e0007 */
[----:B------:R-:W-:Y:S06]  /*08d0*/  BRA `(.L_x_9) ;  /* 0x0000000000087947 */ /* 0x000fec0003800000 */
.L_x_8:
[----:B------:R-:W-:Y:S01]  /*08e0*/  DMUL R28, RZ, R2 ;  /* 0x00000002ff1c7228 */ /* 0x000fe20000000000 */
[----:B------:R-:W-:-:S10]  /*08f0*/  IMAD.MOV.U32 R34, RZ, RZ, RZ ;  /* 0x000000ffff227224 */ /* 0x000fd400078e00ff */
.L_x_9:
[----:B------:R-:W-:Y:S05]  /*0900*/  BSYNC.RECONVERGENT B0 ;  /* 0x0000000000007941 */ /* 0x000fea0003800200 */
.L_x_7:
[----:B------:R-:W-:-:S05]  /*0910*/  IMAD.SHL.U32 R2, R34, 0x40, RZ ;  /* 0x0000004022027824 */ /* 0x000fca00078e00ff */
[----:B------:R-:W-:-:S04]  /*0920*/  LOP3.LUT R2, R2, 0x40, RZ, 0xc0, !PT ;  /* 0x0000004002027812 */ /* 0x000fc800078ec0ff */
[----:B------:R-:W-:-:S05]  /*0930*/  IADD3 R36, P0, PT, R2, UR14, RZ ;  /* 0x0000000e02247c10 */ /* 0x000fca000ff1e0ff */
[----:B------:R-:W-:-:S05]  /*0940*/  IMAD.X R37, RZ, RZ, UR15, P0 ;  /* 0x0000000fff257e24 */ /* 0x000fca00080e06ff */
[----:B------:R-:W2:Y:S04]  /*0950*/  LDG.E.128.CONSTANT R4, desc[UR8][R36.64] ;  /* 0x0000000824047981 */ /* 0x000ea8000c1e9d00 */
[----:B------:R-:W3:Y:S04]  /*0960*/  LDG.E.128.CONSTANT R8, desc[UR8][R36.64+0x10] ;  /* 0x0000100824087981 */ /* 0x000ee8000c1e9d00 */
[----:B------:R-:W4:Y:S01]  /*0970*/  LDG.E.128.CONSTANT R12, desc[UR8][R36.64+0x20] ;  /* 0x00002008240c7981 */ /* 0x000f22000c1e9d00 */
[----:B------:R-:W-:Y:S02]  /*0980*/  IMAD.U32 R2, RZ, RZ, UR10 ;  /* 0x0000000aff027e24 */ /* 0x000fe4000f8e00ff */
[----:B------:R-:W-:-:S06]  /*0990*/  IMAD.U32 R3, RZ, RZ, UR6 ;  /* 0x00000006ff037e24 */ /* 0x000fcc000f8e00ff */
[----:B------:R-:W5:Y:S01]  /*09a0*/  LDG.E.64 R2, desc[UR8][R2.64] ;  /* 0x0000000802027981 */ /* 0x000f62000c1e1b00 */
[----:B------:R-:W-:Y:S01]  /*09b0*/  LOP3.LUT R30, R34, 0x1, RZ, 0xc0, !PT ;  /* 0x00000001221e7812 */ /* 0x000fe200078ec0ff */
[----:B------:R-:W-:Y:S01]  /*09c0*/  IMAD.MOV.U32 R31, RZ, RZ, 0x3da8ff83 ;  /* 0x3da8ff83ff1f7424 */ /* 0x000fe200078e00ff */
[----:B------:R-:W-:Y:S01]  /*09d0*/  DMUL R32, R28, R28 ;  /* 0x0000001c1c207228 */ /* 0x000fe20000000000 */
[----:B------:R-:W0:Y:S01]  /*09e0*/  S2UR UR7, SR_CTAID.Y ;  /* 0x00000000000779c3 */ /* 0x000e220000002600 */
[----:B------:R-:W-:Y:S01]  /*09f0*/  ISETP.NE.U32.AND P0, PT, R30, 0x1, PT ;  /* 0x000000011e00780c */ /* 0x000fe20003f05070 */
[----:B------:R-:W-:Y:S01]  /*0a00*/  IMAD.MOV.U32 R30, RZ, RZ, 0x20fd8164 ;  /* 0x20fd8164ff1e7424 */ /* 0x000fe200078e00ff */
[----:B------:R-:W-:Y:S02]  /*0a10*/  UIADD3 UR5, UPT, UPT, UR5, 0x1, URZ ;  /* 0x0000000105057890 */ /* 0x000fe4000fffe0ff */
[----:B------:R-:W-:Y:S01]  /*0a20*/  FSEL R31, -R31, 0.11223486810922622681, !P0 ;  /* 0x3de5db651f1f7808 */ /* 0x000fe20004000100 */
[----:B------:R-:W-:Y:S01]  /*0a30*/  UIADD3 UR10, UP0, UPT, UR10, 0x8, URZ ;  /* 0x000000080a0a7890 */ /* 0x000fe2000ff1e0ff */
[----:B------:R-:W-:-:S03]  /*0a40*/  FSEL R30, R30, -8.06006814911005101289e+34, !P0 ;  /* 0xf9785eba1e1e7808 */ /* 0x000fc60004000000 */
[----:B------:R-:W-:-:S03]  /*0a50*/  UIADD3.X UR6, UPT, UPT, URZ, UR6, URZ, UP0, !UPT ;  /* 0x00000006ff067290 */ /* 0x000fc600087fe4ff */
[----:B--2---:R-:W-:-:S08]  /*0a60*/  DFMA R4, R32, R30, R4 ;  /* 0x0000001e2004722b */ /* 0x004fd00000000004 */
[----:B------:R-:W-:-:S08]  /*0a70*/  DFMA R4, R32, R4, R6 ;  /* 0x000000042004722b */ /* 0x000fd00000000006 */
[C---:B---3--:R-:W-:Y:S01]  /*0a80*/  DFMA R4, R32.reuse, R4, R8 ;  /* 0x000000042004722b */ /* 0x048fe20000000008 */
[----:B------:R-:W0:Y:S01]  /*0a90*/  S2R R9, SR_TID.Y ;  /* 0x0000000000097919 */ /* 0x000e220000002200 */
[----:B------:R-:W0:Y:S06]  /*0aa0*/  LDC R8, c[0x0][0x364] ;  /* 0x0000d900ff087b82 */ /* 0x000e2c0000000800 */
        /* <DEDUP_REMOVED lines=10> */
[----:B------:R-:W-:Y:S02]  /*0b50*/  FSEL R5, R7, R5, !P0 ;  /* 0x0000000507057208 */ /* 0x000fe40004000000 */
[----:B------:R-:W-:-:S04]  /*0b60*/  ISETP.LE.AND P0, PT, R25, UR5, PT ;  /* 0x0000000519007c0c */ /* 0x000fc8000bf03270 */
[----:B------:R-:W-:Y:S02]  /*0b70*/  DMUL R6, RZ, R4 ;  /* 0x00000004ff067228 */ /* 0x000fe40000000000 */
[----:B-----5:R-:W-:-:S06]  /*0b80*/  DMUL R4, R4, R2 ;  /* 0x0000000204047228 */ /* 0x020fcc0000000000 */
[----:B------:R-:W-:Y:S02]  /*0b90*/  DFMA R6, R26, R2, R6 ;  /* 0x000000021a06722b */ /* 0x000fe40000000006 */
[----:B------:R-:W-:Y:S01]  /*0ba0*/  DFMA R4, RZ, R26, -R4 ;  /* 0x0000001aff04722b */ /* 0x000fe20000000804 */
[----:B0-----:R-:W-:-:S04]  /*0bb0*/  IMAD R3, R8, UR7, R9 ;  /* 0x0000000708037c24 */ /* 0x001fc8000f8e0209 */
[----:B------:R-:W-:Y:S01]  /*0bc0*/  IMAD.IADD R0, R3, 0x1, R0 ;  /* 0x0000000103007824 */ /* 0x000fe200078e0200 */
[----:B------:R-:W-:Y:S02]  /*0bd0*/  DADD R20, R6, R20 ;  /* 0x0000000006147229 */ /* 0x000fe40000000014 */
[----:B------:R-:W-:Y:S01]  /*0be0*/  DADD R22, R4, R22 ;  /* 0x0000000004167229 */ /* 0x000fe20000000016 */
[----:B------:R-:W-:Y:S10]  /*0bf0*/  @!P0 BRA `(.L_x_11) ;  /* 0xfffffff400788947 */ /* 0x000ff4000383ffff */
[----:B------:R-:W-:Y:S02]  /*0c00*/  DADD R16, R20, R16 ;  /* 0x0000000014107229 */ /* 0x000fe40000000010 */
[----:B------:R-:W-:Y:S01]  /*0c10*/  DADD R18, R22, R18 ;  /* 0x0000000016127229 */ /* 0x000fe20000000012 */
[----:B------:R-:W-:Y:S10]  /*0c20*/  @!P2 BRA `(.L_x_12) ;  /* 0xfffffff40040a947 */ /* 0x000ff4000383ffff */
[----:B------:R-:W-:-:S06]  /*0c30*/  IMAD R6, R25, R25, RZ ;  /* 0x0000001919067224 */ /* 0x000fcc00078e02ff */
[----:B------:R-:W0:Y:S08]  /*0c40*/  I2F.F64.U32 R6, R6 ;  /* 0x0000000600067312 */ /* 0x000e300000201800 */
[----:B0-----:R-:W0:Y:S01]  /*0c50*/  MUFU.RCP64H R5, R7 ;  /* 0x0000000700057308 */ /* 0x001e220000001800 */
[----:B------:R-:W-:-:S05]  /*0c60*/  VIADD R4, R7, 0x300402 ;  /* 0x0030040207047836 */ /* 0x000fca0000000000 */
[----:B------:R-:W-:Y:S01]  /*0c70*/  FSETP.GEU.AND P0, PT, |R4|, 5.8789094863358348022e-39, PT ;  /* 0x004004020400780b */ /* 0x000fe20003f0e200 */
[----:B0-----:R-:W-:-:S08]  /*0c80*/  DFMA R8, -R6, R4, 1 ;  /* 0x3ff000000608742b */ /* 0x001fd00000000104 */
[----:B------:R-:W-:-:S08]  /*0c90*/  DFMA R8, R8, R8, R8 ;  /* 0x000000080808722b */ /* 0x000fd00000000008 */
[----:B------:R-:W-:-:S08]  /*0ca0*/  DFMA R8, R4, R8, R4 ;  /* 0x000000080408722b */ /* 0x000fd00000000004 */
[----:B------:R-:W-:-:S08]  /*0cb0*/  DFMA R10, -R6, R8, 1 ;  /* 0x3ff00000060a742b */ /* 0x000fd00000000108 */
[----:B------:R-:W-:Y:S01]  /*0cc0*/  DFMA R8, R8, R10, R8 ;  /* 0x0000000a0808722b */ /* 0x000fe20000000008 */
[----:B------:R-:W-:Y:S10]  /*0cd0*/  @P0 BRA `(.L_x_13) ;  /* 0x0000000000200947 */ /* 0x000ff40003800000 */
[----:B------:R-:W-:Y:S01]  /*0ce0*/  LOP3.LUT R0, R7, 0x7fffffff, RZ, 0xc0, !PT ;  /* 0x7fffffff07007812 */ /* 0x000fe200078ec0ff */
[----:B------:R-:W-:Y:S02]  /*0cf0*/  IMAD.MOV.U32 R8, RZ, RZ, R6 ;  /* 0x000000ffff087224 */ /* 0x000fe400078e0006 */
[----:B------:R-:W-:Y:S02]  /*0d00*/  IMAD.MOV.U32 R9, RZ, RZ, R7 ;  /* 0x000000ffff097224 */ /* 0x000fe400078e0007 */
[----:B------:R-:W-:Y:S01]  /*0d10*/  VIADD R12, R0, 0xfff00000 ;  /* 0xfff00000000c7836 */ /* 0x000fe20000000000 */
[----:B------:R-:W-:-:S07]  /*0d20*/  MOV R0, 0xd40 ;  /* 0x00000d4000007802 */ /* 0x000fce0000000f00 */
[----:B------:R-:W-:Y:S05]  /*0d30*/  CALL.REL.NOINC `($__internal_0_$__cuda_sm20_dblrcp_rn_slowpath_v3) ;  /* 0x0000000000987944 */ /* 0x000fea0003c00000 */
[----:B------:R-:W-:Y:S02]  /*0d40*/  IMAD.MOV.U32 R8, RZ, RZ, R12 ;  /* 0x000000ffff087224 */ /* 0x000fe400078e000c */
[----:B------:R-:W-:-:S07]  /*0d50*/  IMAD.MOV.U32 R9, RZ, RZ, R13 ;  /* 0x000000ffff097224 */ /* 0x000fce00078e000d */
.L_x_13:
[-C--:B------:R-:W-:Y:S02]  /*0d60*/  DMUL R4, RZ, R8.reuse ;  /* 0x00000008ff047228 */ /* 0x080fe40000000000 */
[-C--:B------:R-:W-:Y:S02]  /*0d70*/  DMUL R6, R6, R8.reuse ;  /* 0x0000000806067228 */ /* 0x080fe40000000000 */
[-C--:B------:R-:W-:Y:S02]  /*0d80*/  DMUL R16, R16, R8.reuse ;  /* 0x0000000810107228 */ /* 0x080fe40000000000 */
[----:B------:R-:W-:Y:S02]  /*0d90*/  DMUL R18, R18, R8 ;  /* 0x0000000812127228 */ /* 0x000fe40000000000 */
[----:B------:R-:W-:-:S08]  /*0da0*/  DMUL R10, R4, R4 ;  /* 0x00000004040a7228 */ /* 0x000fd00000000000 */
[----:B------:R-:W-:-:S06]  /*0db0*/  DFMA R20, R6, R6, R10 ;  /* 0x000000060614722b */ /* 0x000fcc000000000a */
[----:B------:R-:W0:Y:S04]  /*0dc0*/  MUFU.RCP64H R11, R21 ;  /* 0x00000015000b7308 */ /* 0x000e280000001800 */
        /* <DEDUP_REMOVED lines=14> */
.L_x_14:
[----:B------:R-:W0:Y:S01]  /*0eb0*/  S2R R15, SR_TID.X ;  /* 0x00000000000f7919 */ /* 0x000e220000002100 */
[----:B------:R-:W0:Y:S01]  /*0ec0*/  S2UR UR4, SR_CTAID.X ;  /* 0x00000000000479c3 */ /* 0x000e220000002500 */
[-C--:B------:R-:W-:Y:S02]  /*0ed0*/  DMUL R8, R18, R4.reuse ;  /* 0x0000000412087228 */ /* 0x080fe40000000000 */
[----:B------:R-:W-:-:S05]  /*0ee0*/  DMUL R4, R16, R4 ;  /* 0x0000000410047228 */ /* 0x000fca0000000000 */
[----:B------:R-:W0:Y:S01]  /*0ef0*/  LDC R0, c[0x0][0x360] ;  /* 0x0000d800ff007b82 */ /* 0x000e220000000800 */
[-C--:B------:R-:W-:Y:S02]  /*0f00*/  DFMA R8, R16, R6.reuse, R8 ;  /* 0x000000061008722b */ /* 0x080fe40000000008 */
[----:B------:R-:W-:-:S05]  /*0f10*/  DFMA R4, R18, R6, -R4 ;  /* 0x000000061204722b */ /* 0x000fca0000000804 */
[----:B------:R-:W1:Y:S01]  /*0f20*/  LDC.64 R10, c[0x0][0x388] ;  /* 0x0000e200ff0a7b82 */ /* 0x000e620000000a00 */
[----:B------:R-:W-:Y:S01]  /*0f30*/  DMUL R8, R8, R12 ;  /* 0x0000000c08087228 */ /* 0x000fe20000000000 */
[----:B0-----:R-:W-:-:S04]  /*0f40*/  IMAD R7, R0, UR4, R15 ;  /* 0x0000000400077c24 */ /* 0x001fc8000f8e020f */
[----:B-1----:R-:W-:Y:S01]  /*0f50*/  IMAD.WIDE R6, R7, 0x2000, R10 ;  /* 0x0000200007067825 */ /* 0x002fe200078e020a */
[----:B------:R-:W-:-:S03]  /*0f60*/  DMUL R10, R4, R12 ;  /* 0x0000000c040a7228 */ /* 0x000fc60000000000 */
[----:B------:R-:W-:-:S05]  /*0f70*/  IMAD.WIDE.U32 R6, R3, 0x10, R6 ;  /* 0x0000001003067825 */ /* 0x000fca00078e0006 */
[----:B------:R-:W-:Y:S01]  /*0f80*/  STG.E.128 desc[UR8][R6.64+0x10], R8 ;  /* 0x0000100806007986 */ /* 0x000fe2000c101d08 */
[----:B------:R-:W-:Y:S05]  /*0f90*/  EXIT ;  /* 0x000000000000794d */ /* 0x000fea0003800000 */
        .weak           $__internal_0_$__cuda_sm20_dblrcp_rn_slowpath_v3
        .type           $__internal_0_$__cuda_sm20_dblrcp_rn_slowpath_v3,@function
        .size           $__internal_0_$__cuda_sm20_dblrcp_rn_slowpath_v3,($__internal_1_$__cuda_sm20_div_rn_f64_full - $__internal_0_$__cuda_sm20_dblrcp_rn_slowpath_v3)
$__internal_0_$__cuda_sm20_dblrcp_rn_slowpath_v3:
[----:B------:R-:W-:-:S14]  /*0fa0*/  DSETP.GTU.AND P0, PT, |R8|, +INF , PT ;  /* 0x7ff000000800742a */ /* 0x000fdc0003f0c200 */
[----:B------:R-:W-:Y:S05]  /*0fb0*/  @P0 BRA `(.L_x_15) ;  /* 0x00000000007c0947 */ /* 0x000fea0003800000 */
[----:B------:R-:W-:-:S05]  /*0fc0*/  LOP3.LUT R13, R9, 0x7fffffff, RZ, 0xc0, !PT ;  /* 0x7fffffff090d7812 */ /* 0x000fca00078ec0ff */
[----:B------:R-:W-:-:S05]  /*0fd0*/  VIADD R2, R13, 0xffffffff ;  /* 0xffffffff0d027836 */ /* 0x000fca0000000000 */
[----:B------:R-:W-:-:S13]  /*0fe0*/  ISETP.GE.U32.AND P0, PT, R2, 0x7fefffff, PT ;  /* 0x7fefffff0200780c */ /* 0x000fda0003f06070 */
[----:B------:R-:W-:Y:S01]  /*0ff0*/  @P0 LOP3.LUT R11, R9, 0x7ff00000, RZ, 0x3c, !PT ;  /* 0x7ff00000090b0812 */ /* 0x000fe200078e3cff */
[----:B------:R-:W-:Y:S01]  /*1000*/  @P0 IMAD.MOV.U32 R10, RZ, RZ, RZ ;  /* 0x000000ffff0a0224 */ /* 0x000fe200078e00ff */
[----:B------:R-:W-:Y:S06]  /*1010*/  @P0 BRA `(.L_x_16) ;  /* 0x00000000006c0947 */ /* 0x000fec0003800000 */
[----:B------:R-:W-:-:S13]  /*1020*/  ISETP.GE.U32.AND P0, PT, R13, 0x1000001, PT ;  /* 0x010000010d00780c */ /* 0x000fda0003f06070 */
[----:B------:R-:W-:Y:S05]  /*1030*/  @!P0 BRA `(.L_x_17) ;  /* 0x0000000000348947 */ /* 0x000fea0003800000 */
[----:B------:R-:W-:Y:S02]  /*1040*/  VIADD R11, R9, 0xc0200000 ;  /* 0xc0200000090b7836 */ /* 0x000fe40000000000 */
[----:B------:R-:W-:Y:S02]  /*1050*/  IMAD.MOV.U32 R10, RZ, RZ, R8 ;  /* 0x000000ffff0a7224 */ /* 0x000fe400078e0008 */
[----:B------:R-:W0:Y:S04]  /*1060*/  MUFU.RCP64H R13, R11 ;  /* 0x0000000b000d7308 */ /* 0x000e280000001800 */
[----:B0-----:R-:W-:-:S08]  /*1070*/  DFMA R14, -R10, R12, 1 ;  /* 0x3ff000000a0e742b */ /* 0x001fd0000000010c */
[----:B------:R-:W-:-:S08]  /*1080*/  DFMA R14, R14, R14, R14 ;  /* 0x0000000e0e0e722b */ /* 0x000fd0000000000e */
[----:B------:R-:W-:-:S08]  /*1090*/  DFMA R14, R12, R14, R12 ;  /* 0x0000000e0c0e722b */ /* 0x000fd0000000000c */
[----:B------:R-:W-:-:S08]  /*10a0*/  DFMA R12, -R10, R14, 1 ;  /* 0x3ff000000a0c742b */ /* 0x000fd0000000010e */
[----:B------:R-:W-:-:S08]  /*10b0*/  DFMA R12, R14, R12, R14 ;  /* 0x0000000c0e0c722b */ /* 0x000fd0000000000e */
[----:B------:R-:W-:-:S08]  /*10c0*/  DMUL R12, R12, 2.2250738585072013831e-308 ;  /* 0x001000000c0c7828 */ /* 0x000fd00000000000 */
[----:B------:R-:W-:-:S08]  /*10d0*/  DFMA R8, -R8, R12, 1 ;  /* 0x3ff000000808742b */ /* 0x000fd0000000010c */
[----:B------:R-:W-:-:S08]  /*10e0*/  DFMA R8, R8, R8, R8 ;  /* 0x000000080808722b */ /* 0x000fd00000000008 */
[----:B------:R-:W-:Y:S01]  /*10f0*/  DFMA R10, R12, R8, R12 ;  /* 0x000000080c0a722b */ /* 0x000fe2000000000c */
[----:B------:R-:W-:Y:S10]  /*1100*/  BRA `(.L_x_16) ;  /* 0x0000000000307947 */ /* 0x000ff40003800000 */
.L_x_17:
[----:B------:R-:W-:Y:S01]  /*1110*/  DMUL R8, R8, 8.11296384146066816958e+31 ;  /* 0x4690000008087828 */ /* 0x000fe20000000000 */
[----:B------:R-:W-:-:S05]  /*1120*/  IMAD.MOV.U32 R10, RZ, RZ, R12 ;  /* 0x000000ffff0a7224 */ /* 0x000fca00078e000c */
[----:B------:R-:W0:Y:S02]  /*1130*/  MUFU.RCP64H R11, R9 ;  /* 0x00000009000b7308 */ /* 0x000e240000001800 */
[----:B0-----:R-:W-:-:S08]  /*1140*/  DFMA R12, -R8, R10, 1 ;  /* 0x3ff00000080c742b */ /* 0x001fd0000000010a */
[----:B------:R-:W-:-:S08]  /*1150*/  DFMA R12, R12, R12, R12 ;  /* 0x0000000c0c0c722b */ /* 0x000fd0000000000c */
[----:B------:R-:W-:-:S08]  /*1160*/  DFMA R12, R10, R12, R10 ;  /* 0x0000000c0a0c722b */ /* 0x000fd0000000000a */
[----:B------:R-:W-:-:S08]  /*1170*/  DFMA R10, -R8, R12, 1 ;  /* 0x3ff00000080a742b */ /* 0x000fd0000000010c */
[----:B------:R-:W-:-:S08]  /*1180*/  DFMA R10, R12, R10, R12 ;  /* 0x0000000a0c0a722b */ /* 0x000fd0000000000c */
[----:B------:R-:W-:Y:S01]  /*1190*/  DMUL R10, R10, 8.11296384146066816958e+31 ;  /* 0x469000000a0a7828 */ /* 0x000fe20000000000 */
[----:B------:R-:W-:Y:S10]  /*11a0*/  BRA `(.L_x_16) ;  /* 0x0000000000087947 */ /* 0x000ff40003800000 */
.L_x_15:
[----:B------:R-:W-:Y:S01]  /*11b0*/  LOP3.LUT R11, R9, 0x80000, RZ, 0xfc, !PT ;  /* 0x00080000090b7812 */ /* 0x000fe200078efcff */
[----:B------:R-:W-:-:S07]  /*11c0*/  IMAD.MOV.U32 R10, RZ, RZ, R8 ;  /* 0x000000ffff0a7224 */ /* 0x000fce00078e0008 */
.L_x_16:
[----:B------:R-:W-:Y:S02]  /*11d0*/  IMAD.MOV.U32 R8, RZ, RZ, R0 ;  /* 0x000000ffff087224 */ /* 0x000fe400078e0000 */
[----:B------:R-:W-:Y:S02]  /*11e0*/  IMAD.MOV.U32 R9, RZ, RZ, 0x0 ;  /* 0x00000000ff097424 */ /* 0x000fe400078e00ff */
[----:B------:R-:W-:Y:S02]  /*11f0*/  IMAD.MOV.U32 R12, RZ, RZ, R10 ;  /* 0x000000ffff0c7224 */ /* 0x000fe400078e000a */
[----:B------:R-:W-:Y:S01]  /*1200*/  IMAD.MOV.U32 R13, RZ, RZ, R11 ;  /* 0x000000ffff0d7224 */ /* 0x000fe200078e000b */
[----:B------:R-:W-:Y:S06]  /*1210*/  RET.REL.NODEC R8 `(_Z10dft_kernelP6MatrixP10FreqMatrix) ;  /* 0xffffffec08787950 */ /* 0x000fec0003c3ffff */
        .weak           $__internal_1_$__cuda_sm20_div_rn_f64_full
        .type           $__internal_1_$__cuda_sm20_div_rn_f64_full,@function
        .size           $__internal_1_$__cuda_sm20_div_rn_f64_full,($_Z10dft_kernelP6MatrixP10FreqMatrix$__internal_trig_reduction_slowpathd - $__internal_1_$__cuda_sm20_div_rn_f64_full)
$__internal_1_$__cuda_sm20_div_rn_f64_full:
[C---:B------:R-:W-:Y:S01]  /*1220*/  FSETP.GEU.AND P0, PT, |R5|.reuse, 1.469367938527859385e-39, PT ;  /* 0x001000000500780b */ /* 0x040fe20003f0e200 */
[----:B------:R-:W-:Y:S01]  /*1230*/  IMAD.MOV.U32 R8, RZ, RZ, 0x1 ;  /* 0x00000001ff087424 */ /* 0x000fe200078e00ff */
[----:B------:R-:W-:Y:S01]  /*1240*/  LOP3.LUT R2, R5, 0x800fffff, RZ, 0xc0, !PT ;  /* 0x800fffff05027812 */ /* 0x000fe200078ec0ff */
[----:B------:R-:W-:Y:S01]  /*1250*/  BSSY.RECONVERGENT B1, `(.L_x_18) ;  /* 0x0000055000017945 */ /* 0x000fe20003800200 */
[C---:B------:R-:W-:Y:S02]  /*1260*/  FSETP.GEU.AND P3, PT, |R7|.reuse, 1.469367938527859385e-39, PT ;  /* 0x001000000700780b */ /* 0x040fe40003f6e200 */
[----:B------:R-:W-:Y:S01]  /*1270*/  LOP3.LUT R3, R2, 0x3ff00000, RZ, 0xfc, !PT ;  /* 0x3ff0000002037812 */ /* 0x000fe200078efcff */
[----:B------:R-:W-:Y:S01]  /*1280*/  IMAD.MOV.U32 R2, RZ, RZ, R4 ;  /* 0x000000ffff027224 */ /* 0x000fe200078e0004 */
[----:B------:R-:W-:Y:S02]  /*1290*/  LOP3.LUT R11, R7, 0x7ff00000, RZ, 0xc0, !PT ;  /* 0x7ff00000070b7812 */ /* 0x000fe400078ec0ff */
[----:B------:R-:W-:-:S03]  /*12a0*/  LOP3.LUT R28, R5, 0x7ff00000, RZ, 0xc0, !PT ;  /* 0x7ff00000051c7812 */ /* 0x000fc600078ec0ff */
[----:B------:R-:W-:Y:S01]  /*12b0*/  @!P0 DMUL R2, R4, 8.98846567431157953865e+307 ;  /* 0x7fe0000004028828 */ /* 0x000fe20000000000 */
[----:B------:R-:W-:-:S03]  /*12c0*/  ISETP.GE.U32.AND P1, PT, R11, R28, PT ;  /* 0x0000001c0b00720c */ /* 0x000fc60003f26070 */
[----:B------:R-:W-:Y:S01]  /*12d0*/  @!P3 LOP3.LUT R26, R5, 0x7ff00000, RZ, 0xc0, !PT ;  /* 0x7ff00000051ab812 */ /* 0x000fe200078ec0ff */
[----:B------:R-:W-:Y:S01]  /*12e0*/  @!P3 IMAD.MOV.U32 R30, RZ, RZ, RZ ;  /* 0x000000ffff1eb224 */ /* 0x000fe200078e00ff */
[----:B------:R-:W0:Y:S02]  /*12f0*/  MUFU.RCP64H R9, R3 ;  /* 0x0000000300097308 */ /* 0x000e240000001800 */
[----:B------:R-:W-:Y:S01]  /*1300*/  @!P3 ISETP.GE.U32.AND P4, PT, R11, R26, PT ;  /* 0x0000001a0b00b20c */ /* 0x000fe20003f86070 */
[----:B0-----:R-:W-:-:S08]  /*1310*/  DFMA R12, R8, -R2, 1 ;  /* 0x3ff00000080c742b */ /* 0x001fd00000000802 */
[----:B------:R-:W-:Y:S01]  /*1320*/  DFMA R14, R12, R12, R12 ;  /* 0x0000000c0c0e722b */ /* 0x000fe2000000000c */
[----:B------:R-:W-:-:S05]  /*1330*/  IMAD.MOV.U32 R12, RZ, RZ, 0x1ca00000 ;  /* 0x1ca00000ff0c7424 */ /* 0x000fca00078e00ff */
[C---:B------:R-:W-:Y:S02]  /*1340*/  @!P3 SEL R13, R12.reuse, 0x63400000, !P4 ;  /* 0x634000000c0db807 */ /* 0x040fe40006000000 */
[----:B------:R-:W-:Y:S01]  /*1350*/  DFMA R14, R8, R14, R8 ;  /* 0x0000000e080e722b */ /* 0x000fe20000000008 */
[----:B------:R-:W-:Y:S01]  /*1360*/  SEL R9, R12, 0x63400000, !P1 ;  /* 0x634000000c097807 */ /* 0x000fe20004800000 */
[----:B------:R-:W-:Y:S01]  /*1370*/  IMAD.MOV.U32 R8, RZ, RZ, R6 ;  /* 0x000000ffff087224 */ /* 0x000fe200078e0006 */
[--C-:B------:R-:W-:Y:S02]  /*1380*/  @!P3 LOP3.LUT R13, R13, 0x80000000, R7.reuse, 0xf8, !PT ;  /* 0x800000000d0db812 */ /* 0x100fe400078ef807 */
[----:B------:R-:W-:Y:S02]  /*1390*/  LOP3.LUT R9, R9, 0x800fffff, R7, 0xf8, !PT ;  /* 0x800fffff09097812 */ /* 0x000fe400078ef807 */
[----:B------:R-:W-:Y:S01]  /*13a0*/  @!P3 LOP3.LUT R31, R13, 0x100000, RZ, 0xfc, !PT ;  /* 0x001000000d1fb812 */ /* 0x000fe200078efcff */
[----:B------:R-:W-:-:S05]  /*13b0*/  DFMA R26, R14, -R2, 1 ;  /* 0x3ff000000e1a742b */ /* 0x000fca0000000802 */
[----:B------:R-:W-:Y:S01]  /*13c0*/  @!P3 DFMA R8, R8, 2, -R30 ;  /* 0x400000000808b82b */ /* 0x000fe2000000081e */
[----:B------:R-:W-:Y:S02]  /*13d0*/  IMAD.MOV.U32 R31, RZ, RZ, R11 ;  /* 0x000000ffff1f7224 */ /* 0x000fe400078e000b */
[----:B------:R-:W-:Y:S01]  /*13e0*/  DFMA R14, R14, R26, R14 ;  /* 0x0000001a0e0e722b */ /* 0x000fe2000000000e */
[----:B------:R-:W-:Y:S01]  /*13f0*/  IMAD.MOV.U32 R30, RZ, RZ, R28 ;  /* 0x000000ffff1e7224 */ /* 0x000fe200078e001c */
[----:B------:R-:W-:-:S05]  /*1400*/  @!P0 LOP3.LUT R30, R3, 0x7ff00000, RZ, 0xc0, !PT ;  /* 0x7ff00000031e8812 */ /* 0x000fca00078ec0ff */
[----:B------:R-:W-:Y:S01]  /*1410*/  @!P3 LOP3.LUT R31, R9, 0x7ff00000, RZ, 0xc0, !PT ;  /* 0x7ff00000091fb812 */ /* 0x000fe200078ec0ff */
[----:B------:R-:W-:Y:S01]  /*1420*/  VIADD R32, R30, 0xffffffff ;  /* 0xffffffff1e207836 */ /* 0x000fe20000000000 */
[----:B------:R-:W-:-:S03]  /*1430*/  DMUL R26, R14, R8 ;  /* 0x000000080e1a7228 */ /* 0x000fc60000000000 */
[----:B------:R-:W-:-:S05]  /*1440*/  VIADD R13, R31, 0xffffffff ;  /* 0xffffffff1f0d7836 */ /* 0x000fca0000000000 */
[----:B------:R-:W-:Y:S01]  /*1450*/  ISETP.GT.U32.AND P0, PT, R13, 0x7feffffe, PT ;  /* 0x7feffffe0d00780c */ /* 0x000fe20003f04070 */
[----:B------:R-:W-:-:S03]  /*1460*/  DFMA R28, R26, -R2, R8 ;  /* 0x800000021a1c722b */ /* 0x000fc60000000008 */
[----:B------:R-:W-:-:S05]  /*1470*/  ISETP.GT.U32.OR P0, PT, R32, 0x7feffffe, P0 ;  /* 0x7feffffe2000780c */ /* 0x000fca0000704470 */
[----:B------:R-:W-:-:S08]  /*1480*/  DFMA R14, R14, R28, R26 ;  /* 0x0000001c0e0e722b */ /* 0x000fd0000000001a */
[----:B------:R-:W-:Y:S05]  /*1490*/  @P0 BRA `(.L_x_19) ;  /* 0x00000000006c0947 */ /* 0x000fea0003800000 */
[----:B------:R-:W-:-:S04]  /*14a0*/  LOP3.LUT R26, R5, 0x7ff00000, RZ, 0xc0, !PT ;  /* 0x7ff00000051a7812 */ /* 0x000fc800078ec0ff */
[CC--:B------:R-:W-:Y:S02]  /*14b0*/  VIADDMNMX R6, R11.reuse, -R26.reuse, 0xb9600000, !PT ;  /* 0xb96000000b067446 */ /* 0x0c0fe4000780091a */
[----:B------:R-:W-:Y:S02]  /*14c0*/  ISETP.GE.U32.AND P0, PT, R11, R26, PT ;  /* 0x0000001a0b00720c */ /* 0x000fe40003f06070 */
[----:B------:R-:W-:Y:S02]  /*14d0*/  VIMNMX R6, PT, PT, R6, 0x46a00000, PT ;  /* 0x46a0000006067848 */ /* 0x000fe40003fe0100 */
[----:B------:R-:W-:-:S05]  /*14e0*/  SEL R11, R12, 0x63400000, !P0 ;  /* 0x634000000c0b7807 */ /* 0x000fca0004000000 */
[----:B------:R-:W-:Y:S02]  /*14f0*/  IMAD.IADD R11, R6, 0x1, -R11 ;  /* 0x00000001060b7824 */ /* 0x000fe400078e0a0b */
[----:B------:R-:W-:Y:S02]  /*1500*/  IMAD.MOV.U32 R6, RZ, RZ, RZ ;  /* 0x000000ffff067224 */ /* 0x000fe400078e00ff */
[----:B------:R-:W-:-:S06]  /*1510*/  VIADD R7, R11, 0x7fe00000 ;  /* 0x7fe000000b077836 */ /* 0x000fcc0000000000 */
[----:B------:R-:W-:-:S10]  /*1520*/  DMUL R12, R14, R6 ;  /* 0x000000060e0c7228 */ /* 0x000fd40000000000 */
[----:B------:R-:W-:-:S13]  /*1530*/  FSETP.GTU.AND P0, PT, |R13|, 1.469367938527859385e-39, PT ;  /* 0x001000000d00780b */ /* 0x000fda0003f0c200 */
[----:B------:R-:W-:Y:S05]  /*1540*/  @P0 BRA `(.L_x_20) ;  /* 0x0000000000940947 */ /* 0x000fea0003800000 */
[----:B------:R-:W-:Y:S01]  /*1550*/  DFMA R2, R14, -R2, R8 ;  /* 0x800000020e02722b */ /* 0x000fe20000000008 */
[----:B------:R-:W-:-:S09]  /*1560*/  IMAD.MOV.U32 R6, RZ, RZ, RZ ;  /* 0x000000ffff067224 */ /* 0x000fd200078e00ff */
[C---:B------:R-:W-:Y:S02]  /*1570*/  FSETP.NEU.AND P0, PT, R3.reuse, RZ, PT ;  /* 0x000000ff0300720b */ /* 0x040fe40003f0d000 */
[----:B------:R-:W-:-:S04]  /*1580*/  LOP3.LUT R5, R3, 0x80000000, R5, 0x48, !PT ;  /* 0x8000000003057812 */ /* 0x000fc800078e4805 */
[----:B------:R-:W-:-:S07]  /*1590*/  LOP3.LUT R7, R5, R7, RZ, 0xfc, !PT ;  /* 0x0000000705077212 */ /* 0x000fce00078efcff */
[----:B------:R-:W-:Y:S05]  /*15a0*/  @!P0 BRA `(.L_x_20) ;  /* 0x00000000007c8947 */ /* 0x000fea0003800000 */
[----:B------:R-:W-:Y:S01]  /*15b0*/  IMAD.MOV R3, RZ, RZ, -R11 ;  /* 0x000000ffff037224 */ /* 0x000fe200078e0a0b */
[----:B------:R-:W-:Y:S01]  /*15c0*/  DMUL.RP R6, R14, R6 ;  /* 0x000000060e067228 */ /* 0x000fe20000008000 */
[----:B------:R-:W-:-:S06]  /*15d0*/  IMAD.MOV.U32 R2, RZ, RZ, RZ ;  /* 0x000000ffff027224 */ /* 0x000fcc00078e00ff */
[----:B------:R-:W-:-:S03]  /*15e0*/  DFMA R2, R12, -R2, R14 ;  /* 0x800000020c02722b */ /* 0x000fc6000000000e */
[----:B------:R-:W-:-:S03]  /*15f0*/  LOP3.LUT R5, R7, R5, RZ, 0x3c, !PT ;  /* 0x0000000507057212 */ /* 0x000fc600078e3cff */
[----:B------:R-:W-:-:S04]  /*1600*/  IADD3 R2, PT, PT, -R11, -0x43300000, RZ ;  /* 0xbcd000000b027810 */ /* 0x000fc80007ffe1ff */
[----:B------:R-:W-:-:S04]  /*1610*/  FSETP.NEU.AND P0, PT, |R3|, R2, PT ;  /* 0x000000020300720b */ /* 0x000fc80003f0d200 */
[----:B------:R-:W-:Y:S02]  /*1620*/  FSEL R12, R6, R12, !P0 ;  /* 0x0000000c060c7208 */ /* 0x000fe40004000000 */
[----:B------:R-:W-:Y:S01]  /*1630*/  FSEL R13, R5, R13, !P0 ;  /* 0x0000000d050d7208 */ /* 0x000fe20004000000 */
[----:B------:R-:W-:Y:S06]  /*1640*/  BRA `(.L_x_20) ;  /* 0x0000000000547947 */ /* 0x000fec0003800000 */
.L_x_19:
[----:B------:R-:W-:-:S14]  /*1650*/  DSETP.NAN.AND P0, PT, R6, R6, PT ;  /* 0x000000060600722a */ /* 0x000fdc0003f08000 */
[----:B------:R-:W-:Y:S05]  /*1660*/  @P0 BRA `(.L_x_21) ;  /* 0x0000000000440947 */ /* 0x000fea0003800000 */
[----:B------:R-:W-:-:S14]  /*1670*/  DSETP.NAN.AND P0, PT, R4, R4, PT ;  /* 0x000000040400722a */ /* 0x000fdc0003f08000 */
[----:B------:R-:W-:Y:S05]  /*1680*/  @P0 BRA `(.L_x_22) ;  /* 0x0000000000300947 */ /* 0x000fea0003800000 */
[----:B------:R-:W-:Y:S01]  /*1690*/  ISETP.NE.AND P0, PT, R31, R30, PT ;  /* 0x0000001e1f00720c */ /* 0x000fe20003f05270 */
[----:B------:R-:W-:Y:S02]  /*16a0*/  IMAD.MOV.U32 R12, RZ, RZ, 0x0 ;  /* 0x00000000ff0c7424 */ /* 0x000fe400078e00ff */
[----:B------:R-:W-:-:S10]  /*16b0*/  IMAD.MOV.U32 R13, RZ, RZ, -0x80000 ;  /* 0xfff80000ff0d7424 */ /* 0x000fd400078e00ff */
[----:B------:R-:W-:Y:S05]  /*16c0*/  @!P0 BRA `(.L_x_20) ;  /* 0x0000000000348947 */ /* 0x000fea0003800000 */
[----:B------:R-:W-:Y:S02]  /*16d0*/  ISETP.NE.AND P0, PT, R31, 0x7ff00000, PT ;  /* 0x7ff000001f00780c */ /* 0x000fe40003f05270 */
[----:B------:R-:W-:Y:S02]  /*16e0*/  LOP3.LUT R13, R7, 0x80000000, R5, 0x48, !PT ;  /* 0x80000000070d7812 */ /* 0x000fe400078e4805 */
[----:B------:R-:W-:-:S13]  /*16f0*/  ISETP.EQ.OR P0, PT, R30, RZ, !P0 ;  /* 0x000000ff1e00720c */ /* 0x000fda0004702670 */
[----:B------:R-:W-:Y:S01]  /*1700*/  @P0 LOP3.LUT R2, R13, 0x7ff00000, RZ, 0xfc, !PT ;  /* 0x7ff000000d020812 */ /* 0x000fe200078efcff */
[----:B------:R-:W-:Y:S02]  /*1710*/  @!P0 IMAD.MOV.U32 R12, RZ, RZ, RZ ;  /* 0x000000ffff0c8224 */ /* 0x000fe400078e00ff */
[----:B------:R-:W-:Y:S02]  /*1720*/  @P0 IMAD.MOV.U32 R12, RZ, RZ, RZ ;  /* 0x000000ffff0c0224 */ /* 0x000fe400078e00ff */
[----:B------:R-:W-:Y:S01]  /*1730*/  @P0 IMAD.MOV.U32 R13, RZ, RZ, R2 ;  /* 0x000000ffff0d0224 */ /* 0x000fe200078e0002 */
[----:B------:R-:W-:Y:S06]  /*1740*/  BRA `(.L_x_20) ;  /* 0x0000000000147947 */ /* 0x000fec0003800000 */
.L_x_22:
[----:B------:R-:W-:Y:S01]  /*1750*/  LOP3.LUT R13, R5, 0x80000, RZ, 0xfc, !PT ;  /* 0x00080000050d7812 */ /* 0x000fe200078efcff */
[----:B------:R-:W-:Y:S01]  /*1760*/  IMAD.MOV.U32 R12, RZ, RZ, R4 ;  /* 0x000000ffff0c7224 */ /* 0x000fe200078e0004 */
[----:B------:R-:W-:Y:S06]  /*1770*/  BRA `(.L_x_20) ;  /* 0x0000000000087947 */ /* 0x000fec0003800000 */
.L_x_21:
[----:B------:R-:W-:Y:S01]  /*1780*/  LOP3.LUT R13, R7, 0x80000, RZ, 0xfc, !PT ;  /* 0x00080000070d7812 */ /* 0x000fe200078efcff */
[----:B------:R-:W-:-:S07]  /*1790*/  IMAD.MOV.U32 R12, RZ, RZ, R6 ;  /* 0x000000ffff0c7224 */ /* 0x000fce00078e0006 */
.L_x_20:
[----:B------:R-:W-:Y:S05]  /*17a0*/  BSYNC.RECONVERGENT B1 ;  /* 0x0000000000017941 */ /* 0x000fea0003800200 */
.L_x_18:
[----:B------:R-:W-:Y:S02]  /*17b0*/  IMAD.MOV.U32 R11, RZ, RZ, 0x0 ;  /* 0x00000000ff0b7424 */ /* 0x000fe400078e00ff */
[----:B------:R-:W-:Y:S02]  /*17c0*/  IMAD.MOV.U32 R2, RZ, RZ, R12 ;  /* 0x000000ffff027224 */ /* 0x000fe400078e000c */
[----:B------:R-:W-:Y:S01]  /*17d0*/  IMAD.MOV.U32 R3, RZ, RZ, R13 ;  /* 0x000000ffff037224 */ /* 0x000fe200078e000d */
[----:B------:R-:W-:Y:S06]  /*17e0*/  RET.REL.NODEC R10 `(_Z10dft_kernelP6MatrixP10FreqMatrix) ;  /* 0xffffffe80a047950 */ /* 0x000fec0003c3ffff */
        .type           $_Z10dft_kernelP6MatrixP10FreqMatrix$__internal_trig_reduction_slowpathd,@function
        .size           $_Z10dft_kernelP6MatrixP10FreqMatrix$__internal_trig_reduction_slowpathd,(.L_x_33 - $_Z10dft_kernelP6MatrixP10FreqMatrix$__internal_trig_reduction_slowpathd)
$_Z10dft_kernelP6MatrixP10FreqMatrix$__internal_trig_reduction_slowpathd:
[--C-:B------:R-:W-:Y:S01]  /*17f0*/  SHF.R.U32.HI R12, RZ, 0x14, R14.reuse ;  /* 0x00000014ff0c7819 */ /* 0x100fe2000001160e */
[----:B------:R-:W-:Y:S02]  /*1800*/  IMAD.MOV.U32 R7, RZ, RZ, R14 ;  /* 0x000000ffff077224 */ /* 0x000fe400078e000e */
[----:B------:R-:W-:Y:S01]  /*1810*/  IMAD.MOV.U32 R4, RZ, RZ, RZ ;  /* 0x000000ffff047224 */ /* 0x000fe200078e00ff */
[----:B------:R-:W-:-:S04]  /*1820*/  LOP3.LUT R5, R12, 0x7ff, RZ, 0xc0, !PT ;  /* 0x000007ff0c057812 */ /* 0x000fc800078ec0ff */
[----:B------:R-:W-:-:S13]  /*1830*/  ISETP.NE.AND P0, PT, R5, 0x7ff, PT ;  /* 0x000007ff0500780c */ /* 0x000fda0003f05270 */
[----:B------:R-:W-:Y:S05]  /*1840*/  @!P0 BRA `(.L_x_23) ;  /* 0x0000000800488947 */ /* 0x000fea0003800000 */
[----:B------:R-:W-:Y:S01]  /*1850*/  VIADD R4, R5, 0xfffffc00 ;  /* 0xfffffc0005047836 */ /* 0x000fe20000000000 */
[----:B------:R-:W-:Y:S01]  /*1860*/  BSSY.RECONVERGENT B2, `(.L_x_24) ;  /* 0x000002f000027945 */ /* 0x000fe20003800200 */
[----:B------:R-:W-:-:S03]  /*1870*/  CS2R R8, SRZ ;  /* 0x0000000000087805 */ /* 0x000fc6000001ff00 */
[----:B------:R-:W-:Y:S02]  /*1880*/  SHF.R.U32.HI R15, RZ, 0x6, R4 ;  /* 0x00000006ff0f7819 */ /* 0x000fe40000011604 */
[----:B------:R-:W-:Y:S02]  /*1890*/  ISETP.GE.U32.AND P0, PT, R4, 0x80, PT ;  /* 0x000000800400780c */ /* 0x000fe40003f06070 */
[C---:B------:R-:W-:Y:S02]  /*18a0*/  IADD3 R10, PT, PT, -R15.reuse, 0x13, RZ ;  /* 0x000000130f0a7810 */ /* 0x040fe40007ffe1ff */
[----:B------:R-:W-:Y:S02]  /*18b0*/  IADD3 R11, PT, PT, -R15, 0xf, RZ ;  /* 0x0000000f0f0b7810 */ /* 0x000fe40007ffe1ff */
[----:B------:R-:W-:-:S04]  /*18c0*/  SEL R10, R10, 0x12, P0 ;  /* 0x000000120a0a7807 */ /* 0x000fc80000000000 */
[----:B------:R-:W-:-:S13]  /*18d0*/  ISETP.GE.AND P0, PT, R11, R10, PT ;  /* 0x0000000a0b00720c */ /* 0x000fda0003f06270 */
[----:B------:R-:W-:Y:S05]  /*18e0*/  @P0 BRA `(.L_x_25) ;  /* 0x0000000000980947 */ /* 0x000fea0003800000 */
[----:B------:R-:W0:Y:S01]  /*18f0*/  LDC.64 R4, c[0x0][0x358] ;  /* 0x0000d600ff047b82 */ /* 0x000e220000000a00 */
[C---:B------:R-:W-:Y:S01]  /*1900*/  SHF.L.U64.HI R31, R6.reuse, 0xb, R7 ;  /* 0x0000000b061f7819 */ /* 0x040fe20000010207 */
[----:B------:R-:W-:Y:S01]  /*1910*/  BSSY.RECONVERGENT B3, `(.L_x_26) ;  /* 0x0000022000037945 */ /* 0x000fe20003800200 */
[----:B------:R-:W-:Y:S01]  /*1920*/  IMAD.SHL.U32 R13, R6, 0x800, RZ ;  /* 0x00000800060d7824 */ /* 0x000fe200078e00ff */
[----:B------:R-:W-:Y:S01]  /*1930*/  IADD3 R29, PT, PT, RZ, -R15, -R10 ;  /* 0x8000000fff1d7210 */ /* 0x000fe20007ffe80a */
[----:B------:R-:W-:Y:S01]  /*1940*/  IMAD.MOV.U32 R30, RZ, RZ, RZ ;  /* 0x000000ffff1e7224 */ /* 0x000fe200078e00ff */
[----:B------:R-:W-:Y:S02]  /*1950*/  CS2R R8, SRZ ;  /* 0x0000000000087805 */ /* 0x000fe4000001ff00 */
[----:B------:R-:W-:-:S07]  /*1960*/  LOP3.LUT R31, R31, 0x80000000, RZ, 0xfc, !PT ;  /* 0x800000001f1f7812 */ /* 0x000fce00078efcff */
.L_x_27:
[----:B------:R-:W1:Y:S01]  /*1970*/  LDC.64 R6, c[0x4][RZ] ;  /* 0x01000000ff067b82 */ /* 0x000e620000000a00 */
[----:B0-----:R-:W-:Y:S02]  /*1980*/  R2UR UR12, R4 ;  /* 0x00000000040c72ca */ /* 0x001fe400000e0000 */
[----:B------:R-:W-:Y:S01]  /*1990*/  R2UR UR13, R5 ;  /* 0x00000000050d72ca */ /* 0x000fe200000e0000 */
[----:B-1----:R-:W-:-:S12]  /*19a0*/  IMAD.WIDE R6, R11, 0x8, R6 ;  /* 0x000000080b067825 */ /* 0x002fd800078e0206 */
[----:B------:R-:W2:Y:S01]  /*19b0*/  LDG.E.64.CONSTANT R6, desc[UR12][R6.64] ;  /* 0x0000000c06067981 */ /* 0x000ea2000c1e9b00 */
[----:B------:R-:W-:Y:S02]  /*19c0*/  VIADD R29, R29, 0x1 ;  /* 0x000000011d1d7836 */ /* 0x000fe40000000000 */
[----:B------:R-:W-:Y:S02]  /*19d0*/  VIADD R11, R11, 0x1 ;  /* 0x000000010b0b7836 */ /* 0x000fe40000000000 */
[----:B--2---:R-:W-:-:S04]  /*19e0*/  IMAD.WIDE.U32 R8, P3, R6, R13, R8 ;  /* 0x0000000d06087225 */ /* 0x004fc80007860008 */
[----:B------:R-:W-:Y:S02]  /*19f0*/  IMAD R33, R6, R31, RZ ;  /* 0x0000001f06217224 */ /* 0x000fe400078e02ff */
[CC--:B------:R-:W-:Y:S02]  /*1a00*/  IMAD R32, R7.reuse, R13.reuse, RZ ;  /* 0x0000000d07207224 */ /* 0x0c0fe400078e02ff */
[----:B------:R-:W-:Y:S01]  /*1a10*/  IMAD.HI.U32 R35, R7, R13, RZ ;  /* 0x0000000d07237227 */ /* 0x000fe200078e00ff */
[----:B------:R-:W-:-:S03]  /*1a20*/  IADD3 R9, P0, PT, R33, R9, RZ ;  /* 0x0000000921097210 */ /* 0x000fc60007f1e0ff */
[----:B------:R-:W-:Y:S01]  /*1a30*/  IMAD R33, R30, 0x8, R1 ;  /* 0x000000081e217824 */ /* 0x000fe200078e0201 */
[----:B------:R-:W-:Y:S01]  /*1a40*/  IADD3 R9, P1, PT, R32, R9, RZ ;  /* 0x0000000920097210 */ /* 0x000fe20007f3e0ff */
[----:B------:R-:W-:-:S04]  /*1a50*/  IMAD.HI.U32 R32, R6, R31, RZ ;  /* 0x0000001f06207227 */ /* 0x000fc800078e00ff */
[----:B------:R-:W-:Y:S01]  /*1a60*/  IMAD.X R6, RZ, RZ, R32, P3 ;  /* 0x000000ffff067224 */ /* 0x000fe200018e0620 */
[----:B------:R0:W-:Y:S01]  /*1a70*/  STL.64 [R33], R8 ;  /* 0x0000000821007387 */ /* 0x0001e20000100a00 */
[----:B------:R-:W-:-:S03]  /*1a80*/  IMAD.HI.U32 R32, R7, R31, RZ ;  /* 0x0000001f07207227 */ /* 0x000fc600078e00ff */
[----:B------:R-:W-:Y:S01]  /*1a90*/  IADD3.X R6, P0, PT, R35, R6, RZ, P0, !PT ;  /* 0x0000000623067210 */ /* 0x000fe2000071e4ff */
[----:B------:R-:W-:Y:S02]  /*1aa0*/  IMAD R7, R7, R31, RZ ;  /* 0x0000001f07077224 */ /* 0x000fe400078e02ff */
[----:B------:R-:W-:-:S03]  /*1ab0*/  VIADD R30, R30, 0x1 ;  /* 0x000000011e1e7836 */ /* 0x000fc60000000000 */
[----:B------:R-:W-:Y:S01]  /*1ac0*/  IADD3.X R7, P1, PT, R7, R6, RZ, P1, !PT ;  /* 0x0000000607077210 */ /* 0x000fe20000f3e4ff */
[----:B------:R-:W-:Y:S01]  /*1ad0*/  IMAD.X R6, RZ, RZ, R32, P0 ;  /* 0x000000ffff067224 */ /* 0x000fe200000e0620 */
[----:B------:R-:W-:-:S03]  /*1ae0*/  ISETP.NE.AND P0, PT, R29, -0xf, PT ;  /* 0xfffffff11d00780c */ /* 0x000fc60003f05270 */
[----:B------:R-:W-:Y:S02]  /*1af0*/  IMAD.X R6, RZ, RZ, R6, P1 ;  /* 0x000000ffff067224 */ /* 0x000fe400008e0606 */
[----:B0-----:R-:W-:Y:S02]  /*1b00*/  IMAD.MOV.U32 R8, RZ, RZ, R7 ;  /* 0x000000ffff087224 */ /* 0x001fe400078e0007 */
[----:B------:R-:W-:-:S06]  /*1b10*/  IMAD.MOV.U32 R9, RZ, RZ, R6 ;  /* 0x000000ffff097224 */ /* 0x000fcc00078e0006 */
[----:B------:R-:W-:Y:S05]  /*1b20*/  @P0 BRA `(.L_x_27) ;  /* 0xfffffffc00900947 */ /* 0x000fea000383ffff */
[----:B------:R-:W-:Y:S05]  /*1b30*/  BSYNC.RECONVERGENT B3 ;  /* 0x0000000000037941 */ /* 0x000fea0003800200 */
.L_x_26:
[----:B------:R-:W-:-:S07]  /*1b40*/  IMAD.MOV.U32 R11, RZ, RZ, R10 ;  /* 0x000000ffff0b7224 */ /* 0x000fce00078e000a */
.L_x_25:
[----:B------:R-:W-:Y:S05]  /*1b50*/  BSYNC.RECONVERGENT B2 ;  /* 0x0000000000027941 */ /* 0x000fea0003800200 */
.L_x_24:
[----:B------:R-:W-:Y:S01]  /*1b60*/  LOP3.LUT P0, R33, R12, 0x3f, RZ, 0xc0, !PT ;  /* 0x0000003f0c217812 */ /* 0x000fe2000780c0ff */
[----:B------:R-:W-:-:S04]  /*1b70*/  IMAD.IADD R4, R15, 0x1, R11 ;  /* 0x000000010f047824 */ /* 0x000fc800078e020b */
[----:B------:R-:W-:-:S05]  /*1b80*/  IMAD.U32 R35, R4, 0x8, R1 ;  /* 0x0000000804237824 */ /* 0x000fca00078e0001 */
[----:B------:R0:W-:Y:S04]  /*1b90*/  STL.64 [R35+-0x78], R8 ;  /* 0xffff880823007387 */ /* 0x0001e80000100a00 */
[----:B------:R-:W2:Y:S04]  /*1ba0*/  @P0 LDL.64 R12, [R1+0x8] ;  /* 0x00000800010c0983 */ /* 0x000ea80000100a00 */
[----:B------:R-:W3:Y:S04]  /*1bb0*/  LDL.64 R6, [R1+0x10] ;  /* 0x0000100001067983 */ /* 0x000ee80000100a00 */
[----:B------:R-:W4:Y:S01]  /*1bc0*/  LDL.64 R4, [R1+0x18] ;  /* 0x0000180001047983 */ /* 0x000f220000100a00 */
[----:B------:R-:W-:Y:S01]  /*1bd0*/  @P0 LOP3.LUT R10, R33, 0x3f, RZ, 0x3c, !PT ;  /* 0x0000003f210a0812 */ /* 0x000fe200078e3cff */
[----:B------:R-:W-:Y:S01]  /*1be0*/  BSSY.RECONVERGENT B2, `(.L_x_28) ;  /* 0x0000034000027945 */ /* 0x000fe20003800200 */
[----:B--2---:R-:W-:-:S02]  /*1bf0*/  @P0 SHF.R.U64 R11, R12, 0x1, R13 ;  /* 0x000000010c0b0819 */ /* 0x004fc4000000120d */
[----:B------:R-:W-:Y:S02]  /*1c00*/  @P0 SHF.R.U32.HI R13, RZ, 0x1, R13 ;  /* 0x00000001ff0d0819 */ /* 0x000fe4000001160d */
[CC--:B---3--:R-:W-:Y:S02]  /*1c10*/  @P0 SHF.L.U32 R15, R6.reuse, R33.reuse, RZ ;  /* 0x00000021060f0219 */ /* 0x0c8fe400000006ff */
[----:B0-----:R-:W-:Y:S02]  /*1c20*/  @P0 SHF.R.U64 R8, R11, R10, R13 ;  /* 0x0000000a0b080219 */ /* 0x001fe4000000120d */
[--C-:B------:R-:W-:Y:S02]  /*1c30*/  @P0 SHF.R.U32.HI R31, RZ, 0x1, R7.reuse ;  /* 0x00000001ff1f0819 */ /* 0x100fe40000011607 */
[C-C-:B------:R-:W-:Y:S02]  /*1c40*/  @P0 SHF.R.U64 R29, R6.reuse, 0x1, R7.reuse ;  /* 0x00000001061d0819 */ /* 0x140fe40000001207 */
[----:B------:R-:W-:-:S02]  /*1c50*/  @P0 SHF.L.U64.HI R12, R6, R33, R7 ;  /* 0x00000021060c0219 */ /* 0x000fc40000010207 */
[----:B------:R-:W-:Y:S02]  /*1c60*/  @P0 SHF.R.U32.HI R9, RZ, R10, R13 ;  /* 0x0000000aff090219 */ /* 0x000fe4000001160d */
[----:B------:R-:W-:Y:S02]  /*1c70*/  @P0 LOP3.LUT R6, R15, R8, RZ, 0xfc, !PT ;  /* 0x000000080f060212 */ /* 0x000fe400078efcff */
[----:B----4-:R-:W-:Y:S02]  /*1c80*/  @P0 SHF.L.U32 R11, R4, R33, RZ ;  /* 0x00000021040b0219 */ /* 0x010fe400000006ff */
[----:B------:R-:W-:Y:S01]  /*1c90*/  @P0 SHF.R.U64 R30, R29, R10, R31 ;  /* 0x0000000a1d1e0219 */ /* 0x000fe2000000121f */
[----:B------:R-:W-:Y:S01]  /*1ca0*/  IMAD.SHL.U32 R8, R6, 0x4, RZ ;  /* 0x0000000406087824 */ /* 0x000fe200078e00ff */
[----:B------:R-:W-:Y:S02]  /*1cb0*/  @P0 LOP3.LUT R7, R12, R9, RZ, 0xfc, !PT ;  /* 0x000000090c070212 */ /* 0x000fe400078efcff */
[----:B------:R-:W-:-:S02]  /*1cc0*/  @P0 SHF.L.U64.HI R12, R4, R33, R5 ;  /* 0x00000021040c0219 */ /* 0x000fc40000010205 */
[----:B------:R-:W-:Y:S02]  /*1cd0*/  @P0 SHF.R.U32.HI R31, RZ, R10, R31 ;  /* 0x0000000aff1f0219 */ /* 0x000fe4000001161f */
[----:B------:R-:W-:Y:S02]  /*1ce0*/  @P0 LOP3.LUT R4, R11, R30, RZ, 0xfc, !PT ;  /* 0x0000001e0b040212 */ /* 0x000fe400078efcff */
[----:B------:R-:W-:Y:S02]  /*1cf0*/  SHF.L.U64.HI R10, R6, 0x2, R7 ;  /* 0x00000002060a7819 */ /* 0x000fe40000010207 */
[----:B------:R-:W-:Y:S02]  /*1d00*/  @P0 LOP3.LUT R5, R12, R31, RZ, 0xfc, !PT ;  /* 0x0000001f0c050212 */ /* 0x000fe400078efcff */
[----:B------:R-:W-:Y:S02]  /*1d10*/  SHF.L.W.U32.HI R7, R7, 0x2, R4 ;  /* 0x0000000207077819 */ /* 0x000fe40000010e04 */
[----:B------:R-:W-:-:S02]  /*1d20*/  IADD3 RZ, P0, PT, RZ, -R8, RZ ;  /* 0x80000008ffff7210 */ /* 0x000fc40007f1e0ff */
[----:B------:R-:W-:Y:S02]  /*1d30*/  LOP3.LUT R6, RZ, R10, RZ, 0x33, !PT ;  /* 0x0000000aff067212 */ /* 0x000fe400078e33ff */
[----:B------:R-:W-:Y:S02]  /*1d40*/  SHF.L.W.U32.HI R4, R4, 0x2, R5 ;  /* 0x0000000204047819 */ /* 0x000fe40000010e05 */
[----:B------:R-:W-:Y:S02]  /*1d50*/  LOP3.LUT R9, RZ, R7, RZ, 0x33, !PT ;  /* 0x00000007ff097212 */ /* 0x000fe400078e33ff */
[----:B------:R-:W-:Y:S02]  /*1d60*/  IADD3.X R11, P0, PT, RZ, R6, RZ, P0, !PT ;  /* 0x00000006ff0b7210 */ /* 0x000fe4000071e4ff */
[----:B------:R-:W-:Y:S02]  /*1d70*/  LOP3.LUT R6, RZ, R4, RZ, 0x33, !PT ;  /* 0x00000004ff067212 */ /* 0x000fe400078e33ff */
[----:B------:R-:W-:-:S02]  /*1d80*/  IADD3.X R12, P1, PT, RZ, R9, RZ, P0, !PT ;  /* 0x00000009ff0c7210 */ /* 0x000fc4000073e4ff */
[----:B------:R-:W-:-:S03]  /*1d90*/  ISETP.GT.U32.AND P3, PT, R7, -0x1, PT ;  /* 0xffffffff0700780c */ /* 0x000fc60003f64070 */
[----:B------:R-:W-:Y:S01]  /*1da0*/  IMAD.X R9, RZ, RZ, R6, P1 ;  /* 0x000000ffff097224 */ /* 0x000fe200008e0606 */
[----:B------:R-:W-:-:S04]  /*1db0*/  ISETP.GT.AND.EX P0, PT, R4, -0x1, PT, P3 ;  /* 0xffffffff0400780c */ /* 0x000fc80003f04330 */
[----:B------:R-:W-:Y:S02]  /*1dc0*/  SEL R6, R4, R9, P0 ;  /* 0x0000000904067207 */ /* 0x000fe40000000000 */
[----:B------:R-:W-:Y:S02]  /*1dd0*/  SEL R9, R7, R12, P0 ;  /* 0x0000000c07097207 */ /* 0x000fe40000000000 */
[----:B------:R-:W-:-:S04]  /*1de0*/  ISETP.NE.U32.AND P1, PT, R6, RZ, PT ;  /* 0x000000ff0600720c */ /* 0x000fc80003f25070 */
[----:B------:R-:W-:Y:S01]  /*1df0*/  SEL R12, R9, R6, !P1 ;  /* 0x00000006090c7207 */ /* 0x000fe20004800000 */
[----:B------:R-:W-:-:S05]  /*1e00*/  @!P0 IMAD.MOV R8, RZ, RZ, -R8 ;  /* 0x000000ffff088224 */ /* 0x000fca00078e0a08 */
[----:B------:R-:W0:Y:S02]  /*1e10*/  FLO.U32 R12, R12 ;  /* 0x0000000c000c7300 */ /* 0x000e2400000e0000 */
[C---:B0-----:R-:W-:Y:S02]  /*1e20*/  IADD3 R13, PT, PT, -R12.reuse, 0x1f, RZ ;  /* 0x0000001f0c0d7810 */ /* 0x041fe40007ffe1ff */
[----:B------:R-:W-:-:S03]  /*1e30*/  IADD3 R7, PT, PT, -R12, 0x3f, RZ ;  /* 0x0000003f0c077810 */ /* 0x000fc60007ffe1ff */
[----:B------:R-:W-:Y:S01]  /*1e40*/  @P1 IMAD.MOV R7, RZ, RZ, R13 ;  /* 0x000000ffff071224 */ /* 0x000fe200078e020d */
[----:B------:R-:W-:-:S04]  /*1e50*/  SEL R13, R10, R11, P0 ;  /* 0x0000000b0a0d7207 */ /* 0x000fc80000000000 */
[----:B------:R-:W-:-:S13]  /*1e60*/  ISETP.NE.AND P1, PT, R7, RZ, PT ;  /* 0x000000ff0700720c */ /* 0x000fda0003f25270 */
[----:B------:R-:W-:Y:S05]  /*1e70*/  @!P1 BRA `(.L_x_29) ;  /* 0x0000000000289947 */ /* 0x000fea0003800000 */
[--C-:B------:R-:W-:Y:S02]  /*1e80*/  SHF.R.U64 R11, R8, 0x1, R13.reuse ;  /* 0x00000001080b7819 */ /* 0x100fe4000000120d */
[C---:B------:R-:W-:Y:S02]  /*1e90*/  LOP3.LUT R8, R7.reuse, 0x3f, RZ, 0xc0, !PT ;  /* 0x0000003f07087812 */ /* 0x040fe400078ec0ff */
[----:B------:R-:W-:Y:S02]  /*1ea0*/  SHF.R.U32.HI R13, RZ, 0x1, R13 ;  /* 0x00000001ff0d7819 */ /* 0x000fe4000001160d */
[----:B------:R-:W-:Y:S02]  /*1eb0*/  LOP3.LUT R10, R7, 0x3f, RZ, 0xc, !PT ;  /* 0x0000003f070a7812 */ /* 0x000fe400078e0cff */
[CC--:B------:R-:W-:Y:S02]  /*1ec0*/  SHF.L.U64.HI R15, R9.reuse, R8.reuse, R6 ;  /* 0x00000008090f7219 */ /* 0x0c0fe40000010206 */
[----:B------:R-:W-:-:S02]  /*1ed0*/  SHF.L.U32 R8, R9, R8, RZ ;  /* 0x0000000809087219 */ /* 0x000fc400000006ff */
[-CC-:B------:R-:W-:Y:S02]  /*1ee0*/  SHF.R.U64 R9, R11, R10.reuse, R13.reuse ;  /* 0x0000000a0b097219 */ /* 0x180fe4000000120d */
[----:B------:R-:W-:Y:S02]  /*1ef0*/  SHF.R.U32.HI R6, RZ, R10, R13 ;  /* 0x0000000aff067219 */ /* 0x000fe4000001160d */
[----:B------:R-:W-:Y:S02]  /*1f00*/  LOP3.LUT R9, R8, R9, RZ, 0xfc, !PT ;  /* 0x0000000908097212 */ /* 0x000fe400078efcff */
[----:B------:R-:W-:-:S07]  /*1f10*/  LOP3.LUT R6, R15, R6, RZ, 0xfc, !PT ;  /* 0x000000060f067212 */ /* 0x000fce00078efcff */
.L_x_29:
[----:B------:R-:W-:Y:S05]  /*1f20*/  BSYNC.RECONVERGENT B2 ;  /* 0x0000000000027941 */ /* 0x000fea0003800200 */
.L_x_28:
[----:B------:R-:W-:-:S04]  /*1f30*/  IMAD.WIDE.U32 R10, R9, 0x2168c235, RZ ;  /* 0x2168c235090a7825 */ /* 0x000fc800078e00ff */
[----:B------:R-:W-:Y:S01]  /*1f40*/  IMAD.MOV.U32 R12, RZ, RZ, R11 ;  /* 0x000000ffff0c7224 */ /* 0x000fe200078e000b */
[----:B------:R-:W-:Y:S01]  /*1f50*/  IADD3 RZ, P1, PT, R10, R10, RZ ;  /* 0x0000000a0aff7210 */ /* 0x000fe20007f3e0ff */
[----:B------:R-:W-:Y:S02]  /*1f60*/  IMAD.MOV.U32 R13, RZ, RZ, RZ ;  /* 0x000000ffff0d7224 */ /* 0x000fe400078e00ff */
[----:B------:R-:W-:-:S04]  /*1f70*/  IMAD.HI.U32 R11, R6, -0x36f0255e, RZ ;  /* 0xc90fdaa2060b7827 */ /* 0x000fc800078e00ff */
[----:B------:R-:W-:-:S04]  /*1f80*/  IMAD.WIDE.U32 R8, R9, -0x36f0255e, R12 ;  /* 0xc90fdaa209087825 */ /* 0x000fc800078e000c */
[C---:B------:R-:W-:Y:S02]  /*1f90*/  IMAD R13, R6.reuse, -0x36f0255e, RZ ;  /* 0xc90fdaa2060d7824 */ /* 0x040fe400078e02ff */
[----:B------:R-:W-:-:S04]  /*1fa0*/  IMAD.WIDE.U32 R8, P3, R6, 0x2168c235, R8 ;  /* 0x2168c23506087825 */ /* 0x000fc80007860008 */
[----:B------:R-:W-:Y:S01]  /*1fb0*/  IMAD.X R6, RZ, RZ, R11, P3 ;  /* 0x000000ffff067224 */ /* 0x000fe200018e060b */
[----:B------:R-:W-:Y:S02]  /*1fc0*/  IADD3 R9, P3, PT, R13, R9, RZ ;  /* 0x000000090d097210 */ /* 0x000fe40007f7e0ff */
[----:B------:R-:W-:Y:S02]  /*1fd0*/  IADD3.X RZ, P1, PT, R8, R8, RZ, P1, !PT ;  /* 0x0000000808ff7210 */ /* 0x000fe40000f3e4ff */
[C---:B------:R-:W-:Y:S01]  /*1fe0*/  ISETP.GT.U32.AND P4, PT, R9.reuse, RZ, PT ;  /* 0x000000ff0900720c */ /* 0x040fe20003f84070 */
[----:B------:R-:W-:Y:S01]  /*1ff0*/  IMAD.X R6, RZ, RZ, R6, P3 ;  /* 0x000000ffff067224 */ /* 0x000fe200018e0606 */
[----:B------:R-:W-:-:S04]  /*2000*/  IADD3.X R8, P3, PT, R9, R9, RZ, P1, !PT ;  /* 0x0000000909087210 */ /* 0x000fc80000f7e4ff */
[C---:B------:R-:W-:Y:S01]  /*2010*/  ISETP.GT.AND.EX P1, PT, R6.reuse, RZ, PT, P4 ;  /* 0x000000ff0600720c */ /* 0x040fe20003f24340 */
[----:B------:R-:W-:-:S03]  /*2020*/  IMAD.X R11, R6, 0x1, R6, P3 ;  /* 0x00000001060b7824 */ /* 0x000fc600018e0606 */
[----:B------:R-:W-:Y:S02]  /*2030*/  SEL R8, R8, R9, P1 ;  /* 0x0000000908087207 */ /* 0x000fe40000800000 */
[----:B------:R-:W-:Y:S02]  /*2040*/  SEL R9, R11, R6, P1 ;  /* 0x000000060b097207 */ /* 0x000fe40000800000 */
[----:B------:R-:W-:Y:S02]  /*2050*/  IADD3 R6, P3, PT, R8, 0x1, RZ ;  /* 0x0000000108067810 */ /* 0x000fe40007f7e0ff */
[----:B------:R-:W-:Y:S02]  /*2060*/  SEL R10, RZ, 0xffffffff, !P1 ;  /* 0xffffffffff0a7807 */ /* 0x000fe40004800000 */
[----:B------:R-:W-:Y:S01]  /*2070*/  LOP3.LUT P1, R8, R14, 0x80000000, RZ, 0xc0, !PT ;  /* 0x800000000e087812 */ /* 0x000fe2000782c0ff */
[----:B------:R-:W-:Y:S01]  /*2080*/  IMAD.X R9, RZ, RZ, R9, P3 ;  /* 0x000000ffff097224 */ /* 0x000fe200018e0609 */
[----:B------:R-:W-:Y:S01]  /*2090*/  SHF.R.U32.HI R11, RZ, 0x1e, R5 ;  /* 0x0000001eff0b7819 */ /* 0x000fe20000011605 */
[----:B------:R-:W-:Y:S01]  /*20a0*/  IMAD.IADD R7, R10, 0x1, -R7 ;  /* 0x000000010a077824 */ /* 0x000fe200078e0a07 */
[----:B------:R-:W-:-:S02]  /*20b0*/  @!P0 LOP3.LUT R8, R8, 0x80000000, RZ, 0x3c, !PT ;  /* 0x8000000008088812 */ /* 0x000fc400078e3cff */
[----:B------:R-:W-:Y:S01]  /*20c0*/  SHF.R.U64 R6, R6, 0xa, R9 ;  /* 0x0000000a06067819 */ /* 0x000fe20000001209 */
[----:B------:R-:W-:Y:S01]  /*20d0*/  IMAD.SHL.U32 R5, R7, 0x100000, RZ ;  /* 0x0010000007057824 */ /* 0x000fe200078e00ff */
[----:B------:R-:W-:Y:S02]  /*20e0*/  LEA.HI R4, R4, R11, RZ, 0x1 ;  /* 0x0000000b04047211 */ /* 0x000fe400078f08ff */
[----:B------:R-:W-:-:S03]  /*20f0*/  IADD3 R6, P3, PT, R6, 0x1, RZ ;  /* 0x0000000106067810 */ /* 0x000fc60007f7e0ff */
[----:B------:R-:W-:Y:S01]  /*2100*/  @P1 IMAD.MOV R4, RZ, RZ, -R4 ;  /* 0x000000ffff041224 */ /* 0x000fe200078e0a04 */
[----:B------:R-:W-:-:S04]  /*2110*/  LEA.HI.X R9, R9, RZ, RZ, 0x16, P3 ;  /* 0x000000ff09097211 */ /* 0x000fc800018fb4ff */
[--C-:B------:R-:W-:Y:S02]  /*2120*/  SHF.R.U64 R6, R6, 0x1, R9.reuse ;  /* 0x0000000106067819 */ /* 0x100fe40000001209 */
[----:B------:R-:W-:Y:S02]  /*2130*/  SHF.R.U32.HI R10, RZ, 0x1, R9 ;  /* 0x00000001ff0a7819 */ /* 0x000fe40000011609 */
[----:B------:R-:W-:-:S04]  /*2140*/  IADD3 R6, P3, P4, RZ, RZ, R6 ;  /* 0x000000ffff067210 */ /* 0x000fc80007c7e006 */
[----:B------:R-:W-:-:S04]  /*2150*/  IADD3.X R5, PT, PT, R5, 0x3fe00000, R10, P3, P4 ;  /* 0x3fe0000005057810 */ /* 0x000fc80001fe840a */
[----:B------:R-:W-:-:S07]  /*2160*/  LOP3.LUT R7, R5, R8, RZ, 0xfc, !PT ;  /* 0x0000000805077212 */ /* 0x000fce00078efcff */
.L_x_23:
[----:B------:R-:W-:-:S04]  /*2170*/  IMAD.MOV.U32 R29, RZ, RZ, 0x0 ;  /* 0x00000000ff1d7424 */ /* 0x000fc800078e00ff */
[----:B------:R-:W-:Y:S05]  /*2180*/  RET.REL.NODEC R28 `(_Z10dft_kernelP6MatrixP10FreqMatrix) ;  /* 0xffffffdc1c9c7950 */ /* 0x000fea0003c3ffff */
.L_x_30:
[----:B------:R-:W-:-:S00]  /*2190*/  BRA `(.L_x_30) ;  /* 0xfffffffc00fc7947 */ /* 0x000fc0000383ffff */
[----:B------:R-:W-:-:S00]  /*21a0*/  NOP ;  /* 0x0000000000007918 */ /* 0x000fc00000000000 */
        /* <DEDUP_REMOVED lines=13> */
.L_x_33:


//--------------------- .nv.global.init           --------------------------
	.section	.nv.global.init,"aw",@progbits
	.align	16
.nv.global.init:
	.type		__cudart_sin_cos_coeffs,@object
	.size		__cudart_sin_cos_coeffs,(__cudart_i2opi_d - __cudart_sin_cos_coeffs)
__cudart_sin_cos_coeffs:
        /*0000*/ 	.byte	0x46, 0xd2, 0xb0, 0x2c, 0xf1, 0xe5, 0x5a, 0xbe, 0x92, 0xe3, 0xac, 0x69, 0xe3, 0x1d, 0xc7, 0x3e
        /*0010*/ 	.byte	0xa1, 0x62, 0xdb, 0x19, 0xa0, 0x01, 0x2a, 0xbf, 0x18, 0x08, 0x11, 0x11, 0x11, 0x11, 0x81, 0x3f
        /*0020*/ 	.byte	0x54, 0x55, 0x55, 0x55, 0x55, 0x55, 0xc5, 0xbf, 0x00, 0x00, 0x00, 0x00, 0x00, 0x00, 0x00, 0x00
        /*0030*/ 	.byte	0x00, 0x00, 0x00, 0x00, 0x00, 0x00, 0x00, 0x00, 0x64, 0x81, 0xfd, 0x20, 0x83, 0xff, 0xa8, 0xbd
        /*0040*/ 	.byte	0x28, 0x85, 0xef, 0xc1, 0xa7, 0xee, 0x21, 0x3e, 0xd9, 0xe6, 0x06, 0x8e, 0x4f, 0x7e, 0x92, 0xbe
        /*0050*/ 	.byte	0xe9, 0xbc, 0xdd, 0x19, 0xa0, 0x01, 0xfa, 0x3e, 0x47, 0x5d, 0xc1, 0x16, 0x6c, 0xc1, 0x56, 0xbf
        /*0060*/ 	.byte	0x51, 0x55, 0x55, 0x55, 0x55, 0x55, 0xa5, 0x3f, 0x00, 0x00, 0x00, 0x00, 0x00, 0x00, 0xe0, 0xbf
        /*0070*/ 	.byte	0x00, 0x00, 0x00, 0x00, 0x00, 0x00, 0xf0, 0x3f, 0x00, 0x00, 0x00, 0x00, 0x00, 0x00, 0x00, 0x00
	.type		__cudart_i2opi_d,@object
	.size		__cudart_i2opi_d,(.L_0 - __cudart_i2opi_d)
__cudart_i2opi_d:
        /* <DEDUP_REMOVED lines=9> */
.L_0:


//--------------------- .nv.shared.reserved.0     --------------------------
	.section	.nv.shared.reserved.0,"aw",@nobits
	.weak		__nv_reservedSMEM_offset_0_alias
	.size		__nv_reservedSMEM_offset_0_alias, 0, 64
	.other		__nv_reservedSMEM_offset_0_alias,@"STO_CUDA_RESERVED_SHARED STV_DEFAULT"
__nv_reservedSMEM_offset_0_alias:
	.zero		0
	.zero		64


//--------------------- .nv.constant0._Z10dft_kernelP6MatrixP10FreqMatrix --------------------------
	.section	.nv.constant0._Z10dft_kernelP6MatrixP10FreqMatrix,"a",@progbits
	.sectionflags	@""
	.align	4
.nv.constant0._Z10dft_kernelP6MatrixP10FreqMatrix:
	.zero		912


//--------------------- SYMBOLS --------------------------

	.type		.nv.reservedSmem.offset0,@object
	.size		.nv.reservedSmem.offset0,0x4
